	.headerflags	@"EF_CUDA_TEXMODE_UNIFIED EF_CUDA_64BIT_ADDRESS EF_CUDA_SM86 EF_CUDA_VIRTUAL_SM(EF_CUDA_SM86)"
	.elftype	@"ET_EXEC"


//--------------------- .nv.info                  --------------------------
	.section	.nv.info,"",@"SHT_CUDA_INFO"
	.align	4


	//----- nvinfo : EIATTR_REGCOUNT
	.align		4
        /*0000*/ 	.byte	0x04, 0x2f
        /*0002*/ 	.short	(.L_1 - .L_0)
	.align		4
.L_0:
        /*0004*/ 	.word	index@(triton_mm)
        /*0008*/ 	.word	0x00000080


	//----- nvinfo : EIATTR_MAX_STACK_SIZE
	.align		4
.L_1:
        /*000c*/ 	.byte	0x04, 0x23
        /*000e*/ 	.short	(.L_3 - .L_2)
	.align		4
.L_2:
        /*0010*/ 	.word	index@(triton_mm)
        /*0014*/ 	.word	0x00000000


	//----- nvinfo : EIATTR_MIN_STACK_SIZE
	.align		4
.L_3:
        /*0018*/ 	.byte	0x04, 0x12
        /*001a*/ 	.short	(.L_5 - .L_4)
	.align		4
.L_4:
        /*001c*/ 	.word	index@(triton_mm)
        /*0020*/ 	.word	0x00000000


	//----- nvinfo : EIATTR_FRAME_SIZE
	.align		4
.L_5:
        /*0024*/ 	.byte	0x04, 0x11
        /*0026*/ 	.short	(.L_7 - .L_6)
	.align		4
.L_6:
        /*0028*/ 	.word	index@(triton_mm)
        /*002c*/ 	.word	0x00000000
.L_7:


//--------------------- .nv.info.triton_mm        --------------------------
	.section	.nv.info.triton_mm,"",@"SHT_CUDA_INFO"
	.align	4


	//----- nvinfo : EIATTR_CUDA_API_VERSION
	.align		4
        /*0000*/ 	.byte	0x04, 0x37
        /*0002*/ 	.short	(.L_9 - .L_8)
.L_8:
        /*0004*/ 	.word	0x0000007b


	//----- nvinfo : EIATTR_SW2861232_WAR
	.align		4
.L_9:
        /*0008*/ 	.byte	0x01, 0x35
	.zero		2


	//----- nvinfo : EIATTR_PARAM_CBANK
	.align		4
        /*000c*/ 	.byte	0x04, 0x0a
        /*000e*/ 	.short	(.L_11 - .L_10)
	.align		4
.L_10:
        /*0010*/ 	.word	index@(.nv.constant0.triton_mm)
        /*0014*/ 	.short	0x0160
        /*0016*/ 	.short	0x0024


	//----- nvinfo : EIATTR_CBANK_PARAM_SIZE
	.align		4
.L_11:
        /*0018*/ 	.byte	0x03, 0x19
        /*001a*/ 	.short	0x0024


	//----- nvinfo : EIATTR_KPARAM_INFO
	.align		4
        /*001c*/ 	.byte	0x04, 0x17
        /*001e*/ 	.short	(.L_13 - .L_12)
.L_12:
        /*0020*/ 	.word	0x00000000
        /*0024*/ 	.short	0x0004
        /*0026*/ 	.short	0x0020
        /*0028*/ 	.byte	0x00, 0xf0, 0x11, 0x00


	//----- nvinfo : EIATTR_KPARAM_INFO
	.align		4
.L_13:
        /*002c*/ 	.byte	0x04, 0x17
        /*002e*/ 	.short	(.L_15 - .L_14)
.L_14:
        /*0030*/ 	.word	0x00000000
        /*0034*/ 	.short	0x0003
        /*0036*/ 	.short	0x0018
        /*0038*/ 	.byte	0x00, 0xf0, 0x21, 0x00


	//----- nvinfo : EIATTR_KPARAM_INFO
	.align		4
.L_15:
        /*003c*/ 	.byte	0x04, 0x17
        /*003e*/ 	.short	(.L_17 - .L_16)
.L_16:
        /*0040*/ 	.word	0x00000000
        /*0044*/ 	.short	0x0002
        /*0046*/ 	.short	0x0010
        /*0048*/ 	.byte	0x00, 0xf0, 0x21, 0x00


	//----- nvinfo : EIATTR_KPARAM_INFO
	.align		4
.L_17:
        /*004c*/ 	.byte	0x04, 0x17
        /*004e*/ 	.short	(.L_19 - .L_18)
.L_18:
        /*0050*/ 	.word	0x00000000
        /*0054*/ 	.short	0x0001
        /*0056*/ 	.short	0x0008
        /*0058*/ 	.byte	0x00, 0xf0, 0x21, 0x00


	//----- nvinfo : EIATTR_KPARAM_INFO
	.align		4
.L_19:
        /*005c*/ 	.byte	0x04, 0x17
        /*005e*/ 	.short	(.L_21 - .L_20)
.L_20:
        /*0060*/ 	.word	0x00000000
        /*0064*/ 	.short	0x0000
        /*0066*/ 	.short	0x0000
        /*0068*/ 	.byte	0x00, 0xf0, 0x21, 0x00


	//----- nvinfo : EIATTR_MAXREG_COUNT
	.align		4
.L_21:
        /*006c*/ 	.byte	0x03, 0x1b
        /*006e*/ 	.short	0x00ff


	//----- nvinfo : EIATTR_EXIT_INSTR_OFFSETS
	.align		4
        /*0070*/ 	.byte	0x04, 0x1c
        /*0072*/ 	.short	(.L_23 - .L_22)


	//   ....[0]....
.L_22:
        /*0074*/ 	.word	0x00000040


	//   ....[1]....
        /*0078*/ 	.word	0x000036d0


	//   ....[2]....
        /*007c*/ 	.word	0x000036f0


	//----- nvinfo : EIATTR_MAX_THREADS
	.align		4
.L_23:
        /*0080*/ 	.byte	0x04, 0x05
        /*0082*/ 	.short	(.L_25 - .L_24)
.L_24:
        /*0084*/ 	.word	0x00000080
        /*0088*/ 	.word	0x00000001
        /*008c*/ 	.word	0x00000001
.L_25:


//--------------------- .nv.rel.action            --------------------------
	.section	.nv.rel.action,"",@"SHT_CUDA_RELOCINFO"
	.align	8
	.sectionentsize	8
        /*0000*/ 	.byte	0x73, 0x00, 0x00, 0x00, 0x00, 0x00, 0x00, 0x00, 0x00, 0x00, 0x00, 0x11, 0x25, 0x00, 0x05, 0x36


//--------------------- .nv.constant0.triton_mm   --------------------------
	.section	.nv.constant0.triton_mm,"a",@progbits
	.align	4
.nv.constant0.triton_mm:
	.zero		388


//--------------------- .text.triton_mm           --------------------------
	.section	.text.triton_mm,"ax",@progbits
	.sectionflags	@"SHF_BARRIERS=1"
	.sectioninfo	@"SHI_REGISTERS=128"
	.align	128
        .global         triton_mm
        .type           triton_mm,@function
        .size           triton_mm,(.L_x_3 - triton_mm)
        .other          triton_mm,@"STO_CUDA_ENTRY STV_DEFAULT"
triton_mm:
.text.triton_mm:
[----:B------:R-:W-:-:S02]  /*0000*/  MOV R1, c[0x0][0x28] ;  /* 0x00000a0000017a02 */ /* 0x000fc40000000f00 */
[----:B------:R-:W-:-:S05]  /*0010*/  MOV R83, c[0x0][0x180] ;  /* 0x0000600000537a02 */ /* 0x000fca0000000f00 */
[----:B------:R-:W-:-:S05]  /*0020*/  IMAD R0, R83, 0x1900, RZ ;  /* 0x0000190053007824 */ /* 0x000fca00078e02ff */
[----:B------:R-:W-:-:S13]  /*0030*/  ISETP.NE.AND P0, PT, R0, RZ, PT ;  /* 0x000000ff0000720c */ /* 0x000fda0003f05270 */
[----:B------:R-:W-:Y:S05]  /*0040*/  @!P0 EXIT ;  /* 0x000000000000894d */ /* 0x000fea0003800000 */
[----:B------:R-:W1:Y:S01]  /*0050*/  S2R R9, SR_CTAID.X ;  /* 0x0000000000097919 */ /* 0x000e620000002500 */
[----:B------:R-:W-:Y:S01]  /*0060*/  IMAD R83, R83, 0x32, RZ ;  /* 0x0000003253537824 */ /* 0x000fe200078e02ff */
[----:B------:R-:W-:Y:S01]  /*0070*/  ULDC.64 UR4, c[0x0][0x118] ;  /* 0x0000460000047ab9 */ /* 0x000fe20000000a00 */
[----:B------:R-:W-:Y:S01]  /*0080*/  CS2R R52, SRZ ;  /* 0x0000000000347805 */ /* 0x000fe2000001ff00 */
[----:B------:R-:W2:Y:S01]  /*0090*/  S2R R24, SR_TID.X ;  /* 0x0000000000187919 */ /* 0x000ea20000002100 */
[----:B------:R-:W-:Y:S01]  /*00a0*/  CS2R R54, SRZ ;  /* 0x0000000000367805 */ /* 0x000fe2000001ff00 */
[----:B------:R-:W-:Y:S01]  /*00b0*/  IADD3 R0, R83, 0x3f, RZ ;  /* 0x0000003f53007810 */ /* 0x000fe20007ffe0ff */
[----:B------:R-:W-:Y:S01]  /*00c0*/  CS2R R36, SRZ ;  /* 0x0000000000247805 */ /* 0x000fe2000001ff00 */
[----:B------:R-:W-:Y:S01]  /*00d0*/  IABS R12, R83 ;  /* 0x00000053000c7213 */ /* 0x000fe20000000000 */
[----:B------:R-:W-:Y:S01]  /*00e0*/  CS2R R38, SRZ ;  /* 0x0000000000267805 */ /* 0x000fe2000001ff00 */
[----:B------:R-:W-:Y:S01]  /*00f0*/  SHF.R.S32.HI R3, RZ, 0x1f, R0 ;  /* 0x0000001fff037819 */ /* 0x000fe20000011400 */
[----:B------:R-:W-:Y:S01]  /*0100*/  CS2R R28, SRZ ;  /* 0x00000000001c7805 */ /* 0x000fe2000001ff00 */
[----:B------:R-:W-:Y:S01]  /*0110*/  CS2R R30, SRZ ;  /* 0x00000000001e7805 */ /* 0x000fe2000001ff00 */
[----:B------:R-:W-:Y:S01]  /*0120*/  CS2R R60, SRZ ;  /* 0x00000000003c7805 */ /* 0x000fe2000001ff00 */
[----:B------:R-:W-:Y:S01]  /*0130*/  LEA.HI R3, R3, R0, RZ, 0x6 ;  /* 0x0000000003037211 */ /* 0x000fe200078f30ff */
[----:B------:R-:W-:Y:S01]  /*0140*/  CS2R R62, SRZ ;  /* 0x00000000003e7805 */ /* 0x000fe2000001ff00 */
[----:B------:R-:W-:Y:S01]  /*0150*/  CS2R R44, SRZ ;  /* 0x00000000002c7805 */ /* 0x000fe2000001ff00 */
[----:B------:R-:W-:Y:S01]  /*0160*/  CS2R R46, SRZ ;  /* 0x00000000002e7805 */ /* 0x000fe2000001ff00 */
[----:B------:R-:W-:Y:S01]  /*0170*/  CS2R R64, SRZ ;  /* 0x0000000000407805 */ /* 0x000fe2000001ff00 */
[----:B------:R-:W-:Y:S01]  /*0180*/  CS2R R66, SRZ ;  /* 0x0000000000427805 */ /* 0x000fe2000001ff00 */
[----:B------:R-:W-:Y:S01]  /*0190*/  CS2R R22, SRZ ;  /* 0x0000000000167805 */ /* 0x000fe2000001ff00 */
[----:B------:R-:W-:Y:S01]  /*01a0*/  CS2R R72, SRZ ;  /* 0x0000000000487805 */ /* 0x000fe2000001ff00 */
[----:B------:R-:W-:Y:S01]  /*01b0*/  CS2R R74, SRZ ;  /* 0x00000000004a7805 */ /* 0x000fe2000001ff00 */
[----:B-1----:R-:W-:-:S02]  /*01c0*/  SHF.R.S32.HI R2, RZ, 0x1f, R9 ;  /* 0x0000001fff027819 */ /* 0x002fc40000011409 */
[----:B------:R-:W-:Y:S02]  /*01d0*/  ISETP.GE.AND P1, PT, R9, RZ, PT ;  /* 0x000000ff0900720c */ /* 0x000fe40003f26270 */
[----:B------:R-:W-:Y:S02]  /*01e0*/  LEA.HI R4, R2, R9, RZ, 0x4 ;  /* 0x0000000902047211 */ /* 0x000fe400078f20ff */
[----:B--2---:R-:W-:Y:S02]  /*01f0*/  SHF.L.U32 R79, R24, 0x2, RZ ;  /* 0x00000002184f7819 */ /* 0x004fe400000006ff */
[----:B------:R-:W-:Y:S02]  /*0200*/  SHF.R.S32.HI R2, RZ, 0x4, R4 ;  /* 0x00000004ff027819 */ /* 0x000fe40000011404 */
[----:B------:R-:W-:Y:S02]  /*0210*/  LOP3.LUT R4, R4, 0xfffffff0, RZ, 0xc0, !PT ;  /* 0xfffffff004047812 */ /* 0x000fe400078ec0ff */
[----:B------:R-:W-:-:S02]  /*0220*/  SHF.L.U32 R0, R2, 0x3, RZ ;  /* 0x0000000302007819 */ /* 0x000fc400000006ff */
[----:B------:R-:W-:Y:S02]  /*0230*/  IADD3 R4, -R4, R9, RZ ;  /* 0x0000000904047210 */ /* 0x000fe40007ffe1ff */
[----:B------:R-:W-:Y:S02]  /*0240*/  LEA.HI.SX32 R3, R3, -R0, 0x1a ;  /* 0x8000000003037211 */ /* 0x000fe400078fd2ff */
[----:B------:R-:W-:Y:S02]  /*0250*/  LOP3.LUT R76, R79, 0xc, RZ, 0xc0, !PT ;  /* 0x0000000c4f4c7812 */ /* 0x000fe400078ec0ff */
[----:B------:R-:W-:Y:S02]  /*0260*/  IMNMX R5, R3, 0x8, PT ;  /* 0x0000000803057817 */ /* 0x000fe40003800200 */
[----:B------:R-:W-:Y:S02]  /*0270*/  SHF.L.U32 R78, R76, 0x2, RZ ;  /* 0x000000024c4e7819 */ /* 0x000fe400000006ff */
[----:B------:R-:W-:-:S02]  /*0280*/  IABS R13, R5 ;  /* 0x00000005000d7213 */ /* 0x000fc40000000000 */
[----:B------:R-:W-:Y:S02]  /*0290*/  IABS R10, R5 ;  /* 0x00000005000a7213 */ /* 0x000fe40000000000 */
[----:B------:R-:W1:Y:S01]  /*02a0*/  I2F.RP R6, R13 ;  /* 0x0000000d00067306 */ /* 0x000e620000209400 */
[----:B------:R-:W-:-:S04]  /*02b0*/  SHF.R.U32.HI R81, RZ, 0x4, R24 ;  /* 0x00000004ff517819 */ /* 0x000fc80000011618 */
[----:B------:R-:W-:-:S03]  /*02c0*/  SGXT.U32 R81, R81, 0x3 ;  /* 0x000000035151781a */ /* 0x000fc60000000000 */
[----:B-1----:R-:W1:Y:S02]  /*02d0*/  MUFU.RCP R6, R6 ;  /* 0x0000000600067308 */ /* 0x002e640000001000 */
[----:B-1----:R-:W-:-:S06]  /*02e0*/  IADD3 R2, R6, 0xffffffe, RZ ;  /* 0x0ffffffe06027810 */ /* 0x002fcc0007ffe0ff */
[----:B------:R-:W1:Y:S08]  /*02f0*/  I2F.RP R6, R12 ;  /* 0x0000000c00067306 */ /* 0x000e700000209400 */
[----:B------:R2:W3:Y:S08]  /*0300*/  F2I.FTZ.U32.TRUNC.NTZ R3, R2 ;  /* 0x0000000200037305 */ /* 0x0004f0000021f000 */
[----:B-1----:R-:W1:Y:S01]  /*0310*/  MUFU.RCP R6, R6 ;  /* 0x0000000600067308 */ /* 0x002e620000001000 */
[----:B--2---:R-:W-:-:S02]  /*0320*/  MOV R2, RZ ;  /* 0x000000ff00027202 */ /* 0x004fc40000000f00 */
[----:B---3--:R-:W-:-:S05]  /*0330*/  IADD3 R8, RZ, -R3, RZ ;  /* 0x80000003ff087210 */ /* 0x008fca0007ffe0ff */
[----:B------:R-:W-:Y:S01]  /*0340*/  IMAD R7, R8, R13, RZ ;  /* 0x0000000d08077224 */ /* 0x000fe200078e02ff */
[----:B------:R-:W-:Y:S02]  /*0350*/  IABS R8, R9 ;  /* 0x0000000900087213 */ /* 0x000fe40000000000 */
[----:B------:R-:W-:Y:S01]  /*0360*/  LOP3.LUT R9, RZ, R5, RZ, 0x33, !PT ;  /* 0x00000005ff097212 */ /* 0x000fe200078e33ff */
[----:B------:R-:W-:Y:S01]  /*0370*/  IMAD.HI.U32 R7, R3, R7, R2 ;  /* 0x0000000703077227 */ /* 0x000fe200078e0002 */
[----:B------:R-:W-:Y:S02]  /*0380*/  MOV R3, R8 ;  /* 0x0000000800037202 */ /* 0x000fe40000000f00 */
[----:B------:R-:W-:-:S03]  /*0390*/  IADD3 R8, RZ, -R10, RZ ;  /* 0x8000000aff087210 */ /* 0x000fc60007ffe0ff */
[----:B------:R-:W-:-:S04]  /*03a0*/  IMAD.HI.U32 R2, R7, R3, RZ ;  /* 0x0000000307027227 */ /* 0x000fc800078e00ff */
[----:B------:R-:W-:Y:S01]  /*03b0*/  IMAD R2, R2, R8, R3 ;  /* 0x0000000802027224 */ /* 0x000fe200078e0203 */
[----:B-1----:R-:W-:Y:S02]  /*03c0*/  IADD3 R3, R6, 0xffffffe, RZ ;  /* 0x0ffffffe06037810 */ /* 0x002fe40007ffe0ff */
[----:B------:R-:W-:Y:S02]  /*03d0*/  IABS R6, R4 ;  /* 0x0000000400067213 */ /* 0x000fe40000000000 */
[----:B------:R-:W-:Y:S02]  /*03e0*/  ISETP.GT.U32.AND P0, PT, R13, R2, PT ;  /* 0x000000020d00720c */ /* 0x000fe40003f04070 */
[----:B------:R-:W1:Y:S01]  /*03f0*/  F2I.FTZ.U32.TRUNC.NTZ R3, R3 ;  /* 0x0000000300037305 */ /* 0x000e62000021f000 */
[----:B------:R-:W-:Y:S01]  /*0400*/  IMAD.HI.U32 R7, R7, R6, RZ ;  /* 0x0000000607077227 */ /* 0x000fe200078e00ff */
[----:B------:R-:W-:-:S09]  /*0410*/  LOP3.LUT R4, R4, R5, RZ, 0x3c, !PT ;  /* 0x0000000504047212 */ /* 0x000fd200078e3cff */
[----:B------:R-:W-:-:S04]  /*0420*/  @!P0 IADD3 R2, R2, -R13, RZ ;  /* 0x8000000d02028210 */ /* 0x000fc80007ffe0ff */
[----:B------:R-:W-:Y:S02]  /*0430*/  ISETP.GT.U32.AND P0, PT, R13, R2, PT ;  /* 0x000000020d00720c */ /* 0x000fe40003f04070 */
[----:B-1----:R-:W-:-:S05]  /*0440*/  IADD3 R15, RZ, -R3, RZ ;  /* 0x80000003ff0f7210 */ /* 0x002fca0007ffe0ff */
[----:B------:R-:W-:-:S06]  /*0450*/  IMAD R15, R15, R12, RZ ;  /* 0x0000000c0f0f7224 */ /* 0x000fcc00078e02ff */
[----:B------:R-:W-:Y:S02]  /*0460*/  @!P0 IADD3 R2, R2, -R13, RZ ;  /* 0x8000000d02028210 */ /* 0x000fe40007ffe0ff */
[----:B------:R-:W-:Y:S02]  /*0470*/  ISETP.NE.AND P0, PT, R5, RZ, PT ;  /* 0x000000ff0500720c */ /* 0x000fe40003f05270 */
[----:B------:R-:W-:-:S04]  /*0480*/  @!P1 IADD3 R2, -R2, RZ, RZ ;  /* 0x000000ff02029210 */ /* 0x000fc80007ffe1ff */
[----:B------:R-:W-:Y:S02]  /*0490*/  SEL R11, R9, R2, !P0 ;  /* 0x00000002090b7207 */ /* 0x000fe40004000000 */
[----:B------:R-:W-:Y:S02]  /*04a0*/  SHF.R.U32.HI R2, RZ, 0x2, R24 ;  /* 0x00000002ff027819 */ /* 0x000fe40000011618 */
[----:B------:R-:W-:Y:S01]  /*04b0*/  IADD3 R10, R0, R11, RZ ;  /* 0x0000000b000a7210 */ /* 0x000fe20007ffe0ff */
[----:B------:R-:W-:Y:S01]  /*04c0*/  IMAD R0, R7, R8, R6 ;  /* 0x0000000807007224 */ /* 0x000fe200078e0206 */
[----:B------:R-:W-:Y:S02]  /*04d0*/  SGXT.U32 R11, R2, 0x5 ;  /* 0x00000005020b781a */ /* 0x000fe40000000000 */
[----:B------:R-:W-:Y:S02]  /*04e0*/  SHF.L.U32 R10, R10, 0x6, RZ ;  /* 0x000000060a0a7819 */ /* 0x000fe400000006ff */
[----:B------:R-:W-:-:S02]  /*04f0*/  MOV R2, RZ ;  /* 0x000000ff00027202 */ /* 0x000fc40000000f00 */
[C---:B------:R-:W-:Y:S02]  /*0500*/  LOP3.LUT R14, R10.reuse, R11, RZ, 0xfc, !PT ;  /* 0x0000000b0a0e7212 */ /* 0x040fe400078efcff */
[----:B------:R-:W-:Y:S01]  /*0510*/  LOP3.LUT R16, R10, 0x20, R11, 0xfe, !PT ;  /* 0x000000200a107812 */ /* 0x000fe200078efe0b */
[----:B------:R-:W-:Y:S01]  /*0520*/  IMAD.HI.U32 R2, R3, R15, R2 ;  /* 0x0000000f03027227 */ /* 0x000fe200078e0002 */
[----:B------:R-:W-:Y:S02]  /*0530*/  ISETP.GT.U32.AND P2, PT, R13, R0, PT ;  /* 0x000000000d00720c */ /* 0x000fe40003f44070 */
[----:B------:R-:W-:Y:S02]  /*0540*/  IABS R8, R83 ;  /* 0x0000005300087213 */ /* 0x000fe40000000000 */
[----:B------:R-:W-:Y:S02]  /*0550*/  IABS R6, R14 ;  /* 0x0000000e00067213 */ /* 0x000fe40000000000 */
[----:B------:R-:W-:-:S02]  /*0560*/  IABS R17, R16 ;  /* 0x0000001000117213 */ /* 0x000fc40000000000 */
[----:B------:R-:W-:Y:S01]  /*0570*/  IADD3 R15, RZ, -R8, RZ ;  /* 0x80000008ff0f7210 */ /* 0x000fe20007ffe0ff */
[----:B------:R-:W-:Y:S01]  /*0580*/  IMAD.HI.U32 R3, R2, R6, RZ ;  /* 0x0000000602037227 */ /* 0x000fe200078e00ff */
[----:B------:R-:W-:-:S03]  /*0590*/  LOP3.LUT R10, R10, R81, RZ, 0xfc, !PT ;  /* 0x000000510a0a7212 */ /* 0x000fc600078efcff */
[----:B------:R-:W-:Y:S01]  /*05a0*/  IMAD.HI.U32 R2, R2, R17, RZ ;  /* 0x0000001102027227 */ /* 0x000fe200078e00ff */
[----:B------:R-:W-:Y:S02]  /*05b0*/  @!P2 IADD3 R0, R0, -R13, RZ ;  /* 0x8000000d0000a210 */ /* 0x000fe40007ffe0ff */
[----:B------:R-:W-:Y:S01]  /*05c0*/  @!P2 IADD3 R7, R7, 0x1, RZ ;  /* 0x000000010707a810 */ /* 0x000fe20007ffe0ff */
[----:B------:R-:W-:Y:S01]  /*05d0*/  IMAD R3, R3, R15, R6 ;  /* 0x0000000f03037224 */ /* 0x000fe200078e0206 */
[----:B------:R-:W-:Y:S01]  /*05e0*/  ISETP.GE.U32.AND P1, PT, R0, R13, PT ;  /* 0x0000000d0000720c */ /* 0x000fe20003f26070 */
[----:B------:R-:W-:Y:S01]  /*05f0*/  IMAD R6, R2, R15, R17 ;  /* 0x0000000f02067224 */ /* 0x000fe200078e0211 */
[----:B------:R-:W-:Y:S02]  /*0600*/  ISETP.GE.AND P2, PT, R4, RZ, PT ;  /* 0x000000ff0400720c */ /* 0x000fe40003f46270 */
[C---:B------:R-:W-:Y:S02]  /*0610*/  ISETP.GT.U32.AND P3, PT, R12.reuse, R3, PT ;  /* 0x000000030c00720c */ /* 0x040fe40003f64070 */
[----:B------:R-:W-:-:S02]  /*0620*/  ISETP.GT.U32.AND P4, PT, R12, R6, PT ;  /* 0x000000060c00720c */ /* 0x000fc40003f84070 */
[----:B------:R-:W-:Y:S02]  /*0630*/  LOP3.LUT R2, R11, 0x20, RZ, 0xfc, !PT ;  /* 0x000000200b027812 */ /* 0x000fe400078efcff */
[----:B------:R-:W-:Y:S02]  /*0640*/  LOP3.LUT R4, RZ, R83, RZ, 0x33, !PT ;  /* 0x00000053ff047212 */ /* 0x000fe400078e33ff */
[-C--:B------:R-:W-:Y:S02]  /*0650*/  LEA R2, R2, R78.reuse, 0x6 ;  /* 0x0000004e02027211 */ /* 0x080fe400078e30ff */
[----:B------:R-:W-:Y:S02]  /*0660*/  @P1 IADD3 R7, R7, 0x1, RZ ;  /* 0x0000000107071810 */ /* 0x000fe40007ffe0ff */
[----:B------:R-:W-:Y:S02]  /*0670*/  LEA R78, R11, R78, 0x6 ;  /* 0x0000004e0b4e7211 */ /* 0x000fe400078e30ff */
[----:B------:R-:W-:-:S02]  /*0680*/  @!P3 IADD3 R3, R3, -R12, RZ ;  /* 0x8000000c0303b210 */ /* 0x000fc40007ffe0ff */
[----:B------:R-:W-:Y:S02]  /*0690*/  @!P4 IADD3 R6, R6, -R12, RZ ;  /* 0x8000000c0606c210 */ /* 0x000fe40007ffe0ff */
[C---:B------:R-:W-:Y:S02]  /*06a0*/  ISETP.GT.U32.AND P1, PT, R12.reuse, R3, PT ;  /* 0x000000030c00720c */ /* 0x040fe40003f24070 */
[----:B------:R-:W-:Y:S02]  /*06b0*/  ISETP.GT.U32.AND P3, PT, R12, R6, PT ;  /* 0x000000060c00720c */ /* 0x000fe40003f64070 */
[----:B------:R-:W-:Y:S02]  /*06c0*/  @!P2 IADD3 R7, -R7, RZ, RZ ;  /* 0x000000ff0707a210 */ /* 0x000fe40007ffe1ff */
[----:B------:R-:W-:Y:S02]  /*06d0*/  ISETP.GE.AND P2, PT, R14, RZ, PT ;  /* 0x000000ff0e00720c */ /* 0x000fe40003f46270 */
[----:B------:R-:W-:-:S02]  /*06e0*/  SEL R0, R9, R7, !P0 ;  /* 0x0000000709007207 */ /* 0x000fc40004000000 */
[----:B------:R-:W-:Y:S02]  /*06f0*/  ISETP.GE.AND P4, PT, R16, RZ, PT ;  /* 0x000000ff1000720c */ /* 0x000fe40003f86270 */
[----:B------:R-:W-:Y:S02]  /*0700*/  SHF.R.S32.HI R5, RZ, 0x19, R0 ;  /* 0x00000019ff057819 */ /* 0x000fe40000011400 */
[----:B------:R-:W-:Y:S02]  /*0710*/  SHF.L.U32 R0, R0, 0x6, RZ ;  /* 0x0000000600007819 */ /* 0x000fe400000006ff */
[-C--:B------:R-:W-:Y:S02]  /*0720*/  @!P1 IADD3 R3, R3, -R12.reuse, RZ ;  /* 0x8000000c03039210 */ /* 0x080fe40007ffe0ff */
[----:B------:R-:W-:Y:S02]  /*0730*/  @!P3 IADD3 R6, R6, -R12, RZ ;  /* 0x8000000c0606b210 */ /* 0x000fe40007ffe0ff */
[----:B------:R-:W-:-:S02]  /*0740*/  SGXT R5, R5, 0x1 ;  /* 0x000000010505781a */ /* 0x000fc40000000200 */
[C---:B------:R-:W-:Y:S02]  /*0750*/  LOP3.LUT R12, R0.reuse, R11, RZ, 0xfc, !PT ;  /* 0x0000000b000c7212 */ /* 0x040fe400078efcff */
[----:B------:R-:W-:Y:S02]  /*0760*/  LOP3.LUT R9, R0, 0x20, R11, 0xfe, !PT ;  /* 0x0000002000097812 */ /* 0x000fe400078efe0b */
[----:B------:R-:W-:Y:S02]  /*0770*/  LEA.HI R7, R5, R12, RZ, 0x7 ;  /* 0x0000000c05077211 */ /* 0x000fe400078f38ff */
[----:B------:R-:W-:Y:S02]  /*0780*/  ISETP.NE.AND P0, PT, R83, RZ, PT ;  /* 0x000000ff5300720c */ /* 0x000fe40003f05270 */
[----:B------:R-:W-:Y:S02]  /*0790*/  LEA.HI R5, R5, R9, RZ, 0x7 ;  /* 0x0000000905057211 */ /* 0x000fe400078f38ff */
[----:B------:R-:W-:-:S02]  /*07a0*/  @!P2 IADD3 R3, -R3, RZ, RZ ;  /* 0x000000ff0303a210 */ /* 0x000fc40007ffe1ff */
[----:B------:R-:W-:Y:S02]  /*07b0*/  @!P4 IADD3 R6, -R6, RZ, RZ ;  /* 0x000000ff0606c210 */ /* 0x000fe40007ffe1ff */
[----:B------:R-:W-:Y:S02]  /*07c0*/  LOP3.LUT R7, R7, 0xffffff80, RZ, 0xc0, !PT ;  /* 0xffffff8007077812 */ /* 0x000fe400078ec0ff */
[----:B------:R-:W-:Y:S02]  /*07d0*/  LOP3.LUT R8, R5, 0xffffff80, RZ, 0xc0, !PT ;  /* 0xffffff8005087812 */ /* 0x000fe400078ec0ff */
[C---:B------:R-:W-:Y:S02]  /*07e0*/  SEL R11, R4.reuse, R3, !P0 ;  /* 0x00000003040b7207 */ /* 0x040fe40004000000 */
[----:B------:R-:W-:Y:S02]  /*07f0*/  SEL R5, R4, R6, !P0 ;  /* 0x0000000604057207 */ /* 0x000fe40004000000 */
[----:B------:R-:W-:Y:S01]  /*0800*/  IADD3 R7, R12, -R7, RZ ;  /* 0x800000070c077210 */ /* 0x000fe20007ffe0ff */
[--C-:B------:R-:W-:Y:S01]  /*0810*/  IMAD R14, R11, 0xac, R76.reuse ;  /* 0x000000ac0b0e7824 */ /* 0x100fe200078e024c */
[----:B------:R-:W-:Y:S01]  /*0820*/  IADD3 R9, R9, -R8, RZ ;  /* 0x8000000809097210 */ /* 0x000fe20007ffe0ff */
[--C-:B------:R-:W-:Y:S01]  /*0830*/  IMAD R16, R5, 0xac, R76.reuse ;  /* 0x000000ac05107824 */ /* 0x100fe200078e024c */
[----:B------:R-:W-:Y:S01]  /*0840*/  MOV R3, 0x4 ;  /* 0x0000000400037802 */ /* 0x000fe20000000f00 */
[--C-:B------:R-:W-:Y:S01]  /*0850*/  IMAD R18, R7, 0xac, R76.reuse ;  /* 0x000000ac07127824 */ /* 0x100fe200078e024c */
[----:B------:R-:W-:Y:S01]  /*0860*/  MOV R13, RZ ;  /* 0x000000ff000d7202 */ /* 0x000fe20000000f00 */
[----:B------:R-:W-:Y:S01]  /*0870*/  IMAD R20, R9, 0xac, R76 ;  /* 0x000000ac09147824 */ /* 0x000fe200078e024c */
[----:B------:R-:W-:Y:S01]  /*0880*/  LOP3.LUT R76, R76, 0x9c, RZ, 0x3c, !PT ;  /* 0x0000009c4c4c7812 */ /* 0x000fe200078e3cff */
[----:B------:R-:W-:-:S04]  /*0890*/  IMAD.WIDE R14, R14, R3, c[0x0][0x168] ;  /* 0x00005a000e0e7625 */ /* 0x000fc800078e0203 */
[-C--:B------:R-:W-:Y:S01]  /*08a0*/  IMAD.WIDE R16, R16, R3.reuse, c[0x0][0x168] ;  /* 0x00005a0010107625 */ /* 0x080fe200078e0203 */
[----:B------:R1:W-:Y:S01]  /*08b0*/  LDGSTS.E.BYPASS.128 [R78], [R14.64] ;  /* 0x000000000e4e7fae */ /* 0x0003e2000b901c44 */
[----:B------:R-:W-:Y:S02]  /*08c0*/  IADD3 R12, P2, R14, 0x40, RZ ;  /* 0x000000400e0c7810 */ /* 0x000fe40007f5e0ff */
[-C--:B------:R-:W-:Y:S01]  /*08d0*/  IMAD.WIDE R18, R18, R3.reuse, c[0x0][0x170] ;  /* 0x00005c0012127625 */ /* 0x080fe200078e0203 */
[----:B------:R2:W-:Y:S01]  /*08e0*/  LDGSTS.E.BYPASS.128 [R2], [R16.64] ;  /* 0x0000000010027fae */ /* 0x0005e2000b901c44 */
[----:B------:R-:W-:Y:S02]  /*08f0*/  IADD3 R8, P0, R16, 0x40, RZ ;  /* 0x0000004010087810 */ /* 0x000fe40007f1e0ff */
[----:B------:R-:W-:Y:S01]  /*0900*/  IMAD.WIDE R20, R20, R3, c[0x0][0x170] ;  /* 0x00005c0014147625 */ /* 0x000fe200078e0203 */
[----:B------:R-:W0:Y:S01]  /*0910*/  LDGDEPBAR ;  /* 0x00000000000079af */ /* 0x000e220000000000 */
[----:B------:R-:W-:-:S02]  /*0920*/  IADD3.X R9, RZ, R17, RZ, P0, !PT ;  /* 0x00000011ff097210 */ /* 0x000fc400007fe4ff */
[----:B------:R-:W-:Y:S01]  /*0930*/  IADD3.X R11, RZ, R15, RZ, P2, !PT ;  /* 0x0000000fff0b7210 */ /* 0x000fe200017fe4ff */
[----:B------:R2:W-:Y:S01]  /*0940*/  LDGSTS.E.BYPASS.128 [R78+0x1000], [R18.64] ;  /* 0x01000000124e7fae */ /* 0x0005e2000b901c44 */
[----:B------:R-:W-:Y:S02]  /*0950*/  IADD3 R4, P0, R20, 0x40, RZ ;  /* 0x0000004014047810 */ /* 0x000fe40007f1e0ff */
[----:B------:R-:W-:Y:S01]  /*0960*/  IADD3 R6, P1, R18, 0x40, RZ ;  /* 0x0000004012067810 */ /* 0x000fe20007f3e0ff */
[----:B------:R3:W-:Y:S01]  /*0970*/  LDGSTS.E.BYPASS.128 [R2+0x1000], [R20.64] ;  /* 0x0100000014027fae */ /* 0x0007e2000b901c44 */
[----:B-1----:R-:W-:Y:S02]  /*0980*/  SHF.L.U32 R15, R24, 0x4, RZ ;  /* 0x00000004180f7819 */ /* 0x002fe400000006ff */
[----:B------:R-:W-:Y:S01]  /*0990*/  LOP3.LUT R14, R79, 0x3c, RZ, 0xc0, !PT ;  /* 0x0000003c4f0e7812 */ /* 0x000fe200078ec0ff */
[----:B------:R-:W0:Y:S01]  /*09a0*/  LDGDEPBAR ;  /* 0x00000000000079af */ /* 0x000e220000000000 */
[----:B------:R-:W-:-:S02]  /*09b0*/  IADD3.X R5, RZ, R21, RZ, P0, !PT ;  /* 0x00000015ff057210 */ /* 0x000fc400007fe4ff */
[----:B------:R-:W-:Y:S02]  /*09c0*/  IADD3.X R7, RZ, R19, RZ, P1, !PT ;  /* 0x00000013ff077210 */ /* 0x000fe40000ffe4ff */
[----:B------:R-:W-:Y:S02]  /*09d0*/  LOP3.LUT R15, R15, 0x1f00, RZ, 0xc0, !PT ;  /* 0x00001f000f0f7812 */ /* 0x000fe400078ec0ff */
[----:B------:R-:W-:Y:S01]  /*09e0*/  LEA R77, R14, 0x1000, 0x6 ;  /* 0x000010000e4d7811 */ /* 0x000fe200078e30ff */
[----:B---3--:R-:W-:Y:S01]  /*09f0*/  CS2R R20, SRZ ;  /* 0x0000000000147805 */ /* 0x008fe2000001ff00 */
[----:B------:R-:W-:-:S04]  /*0a00*/  DEPBAR.LE SB0, 0x0 ;  /* 0x000080000000791a */ /* 0x000fc80000000000 */
[----:B--2---:R-:W-:Y:S06]  /*0a10*/  BAR.SYNC 0x0 ;  /* 0x0000000000007b1d */ /* 0x004fec0000000000 */
.L_x_1:
[----:B------:R-:W-:Y:S01]  /*0a20*/  LDS.128 R16, [R15] ;  /* 0x000000000f107984 */ /* 0x000fe20000000c00 */
[C---:B------:R-:W-:Y:S02]  /*0a30*/  ISETP.GE.U32.AND P1, PT, R13.reuse, R76, PT ;  /* 0x0000004c0d00720c */ /* 0x040fe40003f26070 */
[C---:B------:R-:W-:Y:S01]  /*0a40*/  ISETP.GE.U32.AND P0, PT, R13.reuse, 0x9c, PT ;  /* 0x0000009c0d00780c */ /* 0x040fe20003f06070 */
[----:B------:R-:W1:Y:S01]  /*0a50*/  LDS.128 R48, [R77] ;  /* 0x000000004d307984 */ /* 0x000e620000000c00 */
[----:B------:R-:W-:Y:S02]  /*0a60*/  SEL R80, RZ, 0x10, P1 ;  /* 0x00000010ff507807 */ /* 0x000fe40000800000 */
[----:B------:R-:W-:Y:S01]  /*0a70*/  IADD3 R13, R13, 0x10, RZ ;  /* 0x000000100d0d7810 */ /* 0x000fe20007ffe0ff */
[----:B------:R-:W2:Y:S01]  /*0a80*/  LDS.128 R40, [R77+0x80] ;  /* 0x000080004d287984 */ /* 0x000ea20000000c00 */
[----:B------:R-:W-:-:S03]  /*0a90*/  SEL R80, R80, RZ, !P0 ;  /* 0x000000ff50507207 */ /* 0x000fc60004000000 */
[----:B------:R-:W3:Y:S01]  /*0aa0*/  LDS.128 R32, [R77+0x40] ;  /* 0x000040004d207984 */ /* 0x000ee20000000c00 */
[----:B------:R-:W-:-:S03]  /*0ab0*/  ISETP.NE.U32.AND P1, PT, R80, RZ, PT ;  /* 0x000000ff5000720c */ /* 0x000fc60003f25070 */
[----:B------:R-:W4:Y:S04]  /*0ac0*/  LDS.128 R56, [R77+0xc0] ;  /* 0x0000c0004d387984 */ /* 0x000f280000000c00 */
[----:B------:R-:W5:Y:S04]  /*0ad0*/  LDS.128 R68, [R15+0x40] ;  /* 0x000040000f447984 */ /* 0x000f680000000c00 */
[----:B------:R-:W5:Y:S01]  /*0ae0*/  LDS.128 R24, [R15+0x80] ;  /* 0x000080000f187984 */ /* 0x000f620000000c00 */
[C---:B-1----:R-:W-:Y:S01]  /*0af0*/  FFMA R72, R16.reuse, R48, R72 ;  /* 0x0000003010487223 */ /* 0x042fe20000000048 */
[----:B--2---:R-:W-:-:S03]  /*0b00*/  FFMA R74, R16, R40, R74 ;  /* 0x00000028104a7223 */ /* 0x004fc6000000004a */
[C---:B------:R-:W-:Y:S01]  /*0b10*/  FFMA R87, R17.reuse, R49, R72 ;  /* 0x0000003111577223 */ /* 0x040fe20000000048 */
[C---:B---3--:R-:W-:Y:S01]  /*0b20*/  FFMA R80, R16.reuse, R32, R73 ;  /* 0x0000002010507223 */ /* 0x048fe20000000049 */
[C---:B------:R-:W-:Y:S01]  /*0b30*/  FFMA R89, R17.reuse, R41, R74 ;  /* 0x0000002911597223 */ /* 0x040fe2000000004a */
[----:B----4-:R-:W-:Y:S02]  /*0b40*/  FFMA R16, R16, R56, R75 ;  /* 0x0000003810107223 */ /* 0x010fe4000000004b */
[C---:B------:R-:W-:Y:S01]  /*0b50*/  FFMA R85, R17.reuse, R33, R80 ;  /* 0x0000002111557223 */ /* 0x040fe20000000050 */
[----:B------:R-:W1:Y:S01]  /*0b60*/  LDS.128 R72, [R15+0xc0] ;  /* 0x0000c0000f487984 */ /* 0x000e620000000c00 */
[C---:B------:R-:W-:Y:S01]  /*0b70*/  FFMA R80, R18.reuse, R50, R87 ;  /* 0x0000003212507223 */ /* 0x040fe20000000057 */
[----:B------:R-:W-:Y:S01]  /*0b80*/  FFMA R17, R17, R57, R16 ;  /* 0x0000003911117223 */ /* 0x000fe20000000010 */
[C---:B------:R-:W-:Y:S01]  /*0b90*/  FFMA R16, R18.reuse, R42, R89 ;  /* 0x0000002a12107223 */ /* 0x040fe20000000059 */
[----:B------:R-:W-:Y:S01]  /*0ba0*/  FFMA R82, R18, R34, R85 ;  /* 0x0000002212527223 */ /* 0x000fe20000000055 */
[----:B-----5:R-:W-:Y:S01]  /*0bb0*/  FFMA R22, R68, R40, R22 ;  /* 0x0000002844167223 */ /* 0x020fe20000000016 */
[----:B------:R-:W-:Y:S01]  /*0bc0*/  FFMA R18, R18, R58, R17 ;  /* 0x0000003a12127223 */ /* 0x000fe20000000011 */
[----:B------:R-:W-:Y:S01]  /*0bd0*/  FFMA R85, R19, R43, R16 ;  /* 0x0000002b13557223 */ /* 0x000fe20000000010 */
[C---:B------:R-:W-:Y:S01]  /*0be0*/  FFMA R16, R68.reuse, R32, R21 ;  /* 0x0000002044107223 */ /* 0x040fe20000000015 */
[C---:B------:R-:W-:Y:S01]  /*0bf0*/  FFMA R20, R68.reuse, R48, R20 ;  /* 0x0000003044147223 */ /* 0x040fe20000000014 */
[----:B------:R-:W-:Y:S01]  /*0c00*/  FFMA R93, R69, R41, R22 ;  /* 0x00000029455d7223 */ /* 0x000fe20000000016 */
[C---:B------:R-:W-:Y:S01]  /*0c10*/  FFMA R89, R19.reuse, R51, R80 ;  /* 0x0000003313597223 */ /* 0x040fe20000000050 */
[C---:B------:R-:W-:Y:S01]  /*0c20*/  FFMA R87, R19.reuse, R35, R82 ;  /* 0x0000002313577223 */ /* 0x040fe20000000052 */
[----:B------:R-:W-:Y:S01]  /*0c30*/  FFMA R91, R19, R59, R18 ;  /* 0x0000003b135b7223 */ /* 0x000fe20000000012 */
[----:B------:R-:W-:Y:S01]  /*0c40*/  FFMA R68, R68, R56, R23 ;  /* 0x0000003844447223 */ /* 0x000fe20000000017 */
[C---:B------:R-:W-:Y:S01]  /*0c50*/  FFMA R21, R69.reuse, R33, R16 ;  /* 0x0000002145157223 */ /* 0x040fe20000000010 */
[C---:B------:R-:W-:Y:S01]  /*0c60*/  FFMA R23, R69.reuse, R49, R20 ;  /* 0x0000003145177223 */ /* 0x040fe20000000014 */
[----:B------:R-:W2:Y:S01]  /*0c70*/  LDS.128 R16, [R15+0x800] ;  /* 0x000800000f107984 */ /* 0x000ea20000000c00 */
[----:B------:R-:W-:Y:S01]  /*0c80*/  FFMA R20, R70, R42, R93 ;  /* 0x0000002a46147223 */ /* 0x000fe2000000005d */
[----:B------:R-:W-:Y:S01]  /*0c90*/  FFMA R69, R69, R57, R68 ;  /* 0x0000003945457223 */ /* 0x000fe20000000044 */
[C---:B------:R-:W-:Y:S01]  /*0ca0*/  FFMA R64, R24.reuse, R48, R64 ;  /* 0x0000003018407223 */ /* 0x040fe20000000040 */
[C---:B------:R-:W-:Y:S01]  /*0cb0*/  FFMA R66, R24.reuse, R40, R66 ;  /* 0x0000002818427223 */ /* 0x040fe20000000042 */
[----:B------:R-:W-:Y:S01]  /*0cc0*/  FFMA R95, R71, R43, R20 ;  /* 0x0000002b475f7223 */ /* 0x000fe20000000014 */
[----:B------:R-:W-:Y:S01]  /*0cd0*/  FFMA R20, R24, R32, R65 ;  /* 0x0000002018147223 */ /* 0x000fe20000000041 */
[----:B------:R-:W-:Y:S01]  /*0ce0*/  FFMA R22, R70, R50, R23 ;  /* 0x0000003246167223 */ /* 0x000fe20000000017 */
[----:B------:R-:W-:Y:S01]  /*0cf0*/  FFMA R24, R24, R56, R67 ;  /* 0x0000003818187223 */ /* 0x000fe20000000043 */
[C---:B------:R-:W-:Y:S01]  /*0d00*/  FFMA R68, R70.reuse, R34, R21 ;  /* 0x0000002246447223 */ /* 0x040fe20000000015 */
[----:B------:R-:W-:Y:S01]  /*0d10*/  FFMA R70, R70, R58, R69 ;  /* 0x0000003a46467223 */ /* 0x000fe20000000045 */
[C---:B------:R-:W-:Y:S01]  /*0d20*/  FFMA R65, R25.reuse, R33, R20 ;  /* 0x0000002119417223 */ /* 0x040fe20000000014 */
[C---:B------:R-:W-:Y:S01]  /*0d30*/  FFMA R67, R25.reuse, R49, R64 ;  /* 0x0000003119437223 */ /* 0x040fe20000000040 */
[C---:B------:R-:W-:Y:S01]  /*0d40*/  FFMA R69, R25.reuse, R41, R66 ;  /* 0x0000002919457223 */ /* 0x040fe20000000042 */
[----:B------:R-:W-:Y:S01]  /*0d50*/  FFMA R25, R25, R57, R24 ;  /* 0x0000003919197223 */ /* 0x000fe20000000018 */
[----:B------:R-:W-:Y:S01]  /*0d60*/  FFMA R97, R71, R51, R22 ;  /* 0x0000003347617223 */ /* 0x000fe20000000016 */
[C---:B------:R-:W-:Y:S01]  /*0d70*/  FFMA R66, R26.reuse, R34, R65 ;  /* 0x000000221a427223 */ /* 0x040fe20000000041 */
[----:B------:R-:W3:Y:S01]  /*0d80*/  LDS.128 R20, [R15+0x840] ;  /* 0x000840000f147984 */ /* 0x000ee20000000c00 */
[C---:B------:R-:W-:Y:S01]  /*0d90*/  FFMA R64, R26.reuse, R50, R67 ;  /* 0x000000321a407223 */ /* 0x040fe20000000043 */
[C---:B------:R-:W-:Y:S01]  /*0da0*/  FFMA R24, R26.reuse, R42, R69 ;  /* 0x0000002a1a187223 */ /* 0x040fe20000000045 */
[----:B------:R-:W-:Y:S01]  /*0db0*/  FFMA R26, R26, R58, R25 ;  /* 0x0000003a1a1a7223 */ /* 0x000fe20000000019 */
[C---:B------:R-:W-:Y:S01]  /*0dc0*/  FFMA R107, R27.reuse, R35, R66 ;  /* 0x000000231b6b7223 */ /* 0x040fe20000000042 */
[C---:B------:R-:W-:Y:S01]  /*0dd0*/  FFMA R105, R27.reuse, R51, R64 ;  /* 0x000000331b697223 */ /* 0x040fe20000000040 */
[C---:B-1----:R-:W-:Y:S01]  /*0de0*/  FFMA R44, R72.reuse, R48, R44 ;  /* 0x00000030482c7223 */ /* 0x042fe2000000002c */
[C---:B------:R-:W-:Y:S01]  /*0df0*/  FFMA R111, R27.reuse, R59, R26 ;  /* 0x0000003b1b6f7223 */ /* 0x040fe2000000001a */
[C---:B------:R-:W-:Y:S01]  /*0e00*/  FFMA R26, R72.reuse, R32, R45 ;  /* 0x00000020481a7223 */ /* 0x040fe2000000002d */
[----:B------:R-:W-:Y:S01]  /*0e10*/  FFMA R103, R27, R43, R24 ;  /* 0x0000002b1b677223 */ /* 0x000fe20000000018 */
[C---:B------:R-:W-:Y:S01]  /*0e20*/  FFMA R24, R72.reuse, R56, R47 ;  /* 0x0000003848187223 */ /* 0x040fe2000000002f */
[----:B------:R-:W-:Y:S01]  /*0e30*/  FFMA R46, R72, R40, R46 ;  /* 0x00000028482e7223 */ /* 0x000fe2000000002e */
[C---:B------:R-:W-:Y:S01]  /*0e40*/  FFMA R25, R73.reuse, R33, R26 ;  /* 0x0000002149197223 */ /* 0x040fe2000000001a */
[C---:B------:R-:W-:Y:S01]  /*0e50*/  FFMA R27, R73.reuse, R49, R44 ;  /* 0x00000031491b7223 */ /* 0x040fe2000000002c */
[C---:B------:R-:W-:Y:S01]  /*0e60*/  FFMA R45, R73.reuse, R57, R24 ;  /* 0x00000039492d7223 */ /* 0x040fe20000000018 */
[----:B------:R-:W-:Y:S01]  /*0e70*/  FFMA R73, R73, R41, R46 ;  /* 0x0000002949497223 */ /* 0x000fe2000000002e */
[C---:B------:R-:W-:Y:S01]  /*0e80*/  FFMA R64, R74.reuse, R34, R25 ;  /* 0x000000224a407223 */ /* 0x040fe20000000019 */
[C---:B------:R-:W-:Y:S01]  /*0e90*/  FFMA R46, R74.reuse, R50, R27 ;  /* 0x000000324a2e7223 */ /* 0x040fe2000000001b */
[C---:B------:R-:W-:Y:S01]  /*0ea0*/  FFMA R44, R74.reuse, R58, R45 ;  /* 0x0000003a4a2c7223 */ /* 0x040fe2000000002d */
[----:B------:R-:W1:Y:S01]  /*0eb0*/  LDS.128 R24, [R15+0x880] ;  /* 0x000880000f187984 */ /* 0x000e620000000c00 */
[----:B------:R-:W-:Y:S01]  /*0ec0*/  FFMA R74, R74, R42, R73 ;  /* 0x0000002a4a4a7223 */ /* 0x000fe20000000049 */
[C---:B------:R-:W-:Y:S01]  /*0ed0*/  FFMA R115, R75.reuse, R51, R46 ;  /* 0x000000334b737223 */ /* 0x040fe2000000002e */
[----:B------:R-:W-:Y:S01]  /*0ee0*/  FFMA R119, R75, R59, R44 ;  /* 0x0000003b4b777223 */ /* 0x000fe2000000002c */
[C---:B--2---:R-:W-:Y:S01]  /*0ef0*/  FFMA R46, R16.reuse, R32, R61 ;  /* 0x00000020102e7223 */ /* 0x044fe2000000003d */
[C---:B------:R-:W-:Y:S01]  /*0f00*/  FFMA R60, R16.reuse, R48, R60 ;  /* 0x00000030103c7223 */ /* 0x040fe2000000003c */
        /* <DEDUP_REMOVED lines=9> */
[----:B------:R-:W2:Y:S01]  /*0fa0*/  LDS.128 R44, [R15+0x8c0] ;  /* 0x0008c0000f2c7984 */ /* 0x000ea20000000c00 */
[----:B------:R-:W-:Y:S01]  /*0fb0*/  FFMA R18, R18, R42, R17 ;  /* 0x0000002a12127223 */ /* 0x000fe20000000011 */
[C---:B------:R-:W-:Y:S01]  /*0fc0*/  FFMA R123, R19.reuse, R51, R16 ;  /* 0x00000033137b7223 */ /* 0x040fe20000000010 */
[C---:B------:R-:W-:Y:S01]  /*0fd0*/  FFMA R125, R19.reuse, R35, R60 ;  /* 0x00000023137d7223 */ /* 0x040fe2000000003c */
[C---:B------:R-:W-:Y:S01]  /*0fe0*/  FFMA R72, R19.reuse, R59, R72 ;  /* 0x0000003b13487223 */ /* 0x040fe20000000048 */
[----:B------:R-:W-:Y:S01]  /*0ff0*/  FFMA R121, R19, R43, R18 ;  /* 0x0000002b13797223 */ /* 0x000fe20000000012 */
[C---:B---3--:R-:W-:Y:S01]  /*1000*/  FFMA R16, R20.reuse, R56, R31 ;  /* 0x0000003814107223 */ /* 0x048fe2000000001f */
[C---:B------:R-:W-:Y:S01]  /*1010*/  FFMA R30, R20.reuse, R40, R30 ;  /* 0x00000028141e7223 */ /* 0x040fe2000000001e */
[C---:B------:R-:W-:Y:S01]  /*1020*/  FFMA R28, R20.reuse, R48, R28 ;  /* 0x00000030141c7223 */ /* 0x040fe2000000001c */
[----:B------:R-:W-:Y:S01]  /*1030*/  FFMA R20, R20, R32, R29 ;  /* 0x0000002014147223 */ /* 0x000fe2000000001d */
[C---:B------:R-:W-:Y:S01]  /*1040*/  FFMA R29, R21.reuse, R57, R16 ;  /* 0x00000039151d7223 */ /* 0x040fe20000000010 */
[C---:B------:R-:W-:Y:S01]  /*1050*/  FFMA R19, R21.reuse, R41, R30 ;  /* 0x0000002915137223 */ /* 0x040fe2000000001e */
[----:B------:R-:W-:Y:S01]  /*1060*/  FFMA R17, R21, R49, R28 ;  /* 0x0000003115117223 */ /* 0x000fe2000000001c */
[C---:B------:R-:W-:Y:S01]  /*1070*/  FFMA R113, R75.reuse, R43, R74 ;  /* 0x0000002b4b717223 */ /* 0x040fe2000000004a */
[-C--:B------:R-:W-:Y:S01]  /*1080*/  FFMA R117, R75, R35.reuse, R64 ;  /* 0x000000234b757223 */ /* 0x080fe20000000040 */
[C---:B------:R-:W-:Y:S01]  /*1090*/  FFMA R84, R22.reuse, R58, R29 ;  /* 0x0000003a16547223 */ /* 0x040fe2000000001d */
[C---:B------:R-:W-:Y:S01]  /*10a0*/  FFMA R74, R22.reuse, R42, R19 ;  /* 0x0000002a164a7223 */ /* 0x040fe20000000013 */
[----:B------:R-:W-:Y:S01]  /*10b0*/  FFMA R80, R22, R50, R17 ;  /* 0x0000003216507223 */ /* 0x000fe20000000011 */
[C---:B------:R-:W-:Y:S01]  /*10c0*/  FFMA R93, R71.reuse, R35, R68 ;  /* 0x00000023475d7223 */ /* 0x040fe20000000044 */
[----:B------:R-:W-:Y:S01]  /*10d0*/  FFMA R99, R71, R59, R70 ;  /* 0x0000003b47637223 */ /* 0x000fe20000000046 */
[----:B------:R-:W-:Y:S01]  /*10e0*/  LDS.128 R16, [R15+0x10] ;  /* 0x000010000f107984 */ /* 0x000fe20000000c00 */
[----:B------:R-:W-:Y:S01]  /*10f0*/  FFMA R21, R21, R33, R20 ;  /* 0x0000002115157223 */ /* 0x000fe20000000014 */
[C---:B------:R-:W-:Y:S01]  /*1100*/  FFMA R80, R23.reuse, R51, R80 ;  /* 0x0000003317507223 */ /* 0x040fe20000000050 */
[C---:B------:R-:W-:Y:S01]  /*1110*/  FFMA R74, R23.reuse, R43, R74 ;  /* 0x0000002b174a7223 */ /* 0x040fe2000000004a */
[----:B------:R-:W3:Y:S01]  /*1120*/  LDS.128 R28, [R77+0x10] ;  /* 0x000010004d1c7984 */ /* 0x000ee20000000c00 */
[----:B-1----:R-:W-:Y:S01]  /*1130*/  FFMA R20, R24, R32, R37 ;  /* 0x0000002018147223 */ /* 0x002fe20000000025 */
[----:B------:R-:W-:Y:S01]  /*1140*/  FFMA R82, R22, R34, R21 ;  /* 0x0000002216527223 */ /* 0x000fe20000000015 */
[C---:B------:R-:W-:Y:S01]  /*1150*/  FFMA R84, R23.reuse, R59, R84 ;  /* 0x0000003b17547223 */ /* 0x040fe20000000054 */
[----:B------:R-:W1:Y:S01]  /*1160*/  LDS.128 R60, [R77+0x90] ;  /* 0x000090004d3c7984 */ /* 0x000e620000000c00 */
[C---:B------:R-:W-:Y:S01]  /*1170*/  FFMA R36, R24.reuse, R48, R36 ;  /* 0x0000003018247223 */ /* 0x040fe20000000024 */
[----:B------:R-:W-:Y:S01]  /*1180*/  FFMA R82, R23, R35, R82 ;  /* 0x0000002317527223 */ /* 0x000fe20000000052 */
[C---:B------:R-:W-:Y:S01]  /*1190*/  FFMA R38, R24.reuse, R40, R38 ;  /* 0x0000002818267223 */ /* 0x040fe20000000026 */
[----:B------:R-:W4:Y:S01]  /*11a0*/  LDS.128 R64, [R77+0xd0] ;  /* 0x0000d0004d407984 */ /* 0x000f220000000c00 */
[C---:B------:R-:W-:Y:S01]  /*11b0*/  FFMA R37, R25.reuse, R33, R20 ;  /* 0x0000002119257223 */ /* 0x040fe20000000014 */
[----:B------:R-:W-:Y:S01]  /*11c0*/  FFMA R24, R24, R56, R39 ;  /* 0x0000003818187223 */ /* 0x000fe20000000027 */
[C---:B------:R-:W-:Y:S01]  /*11d0*/  FFMA R39, R25.reuse, R49, R36 ;  /* 0x0000003119277223 */ /* 0x040fe20000000024 */
[----:B------:R-:W5:Y:S01]  /*11e0*/  LDS.128 R68, [R77+0x50] ;  /* 0x000050004d447984 */ /* 0x000f620000000c00 */
[C---:B------:R-:W-:Y:S01]  /*11f0*/  FFMA R73, R25.reuse, R41, R38 ;  /* 0x0000002919497223 */ /* 0x040fe20000000026 */
[----:B------:R-:W-:Y:S01]  /*1200*/  FFMA R25, R25, R57, R24 ;  /* 0x0000003919197223 */ /* 0x000fe20000000018 */
[C---:B------:R-:W-:Y:S01]  /*1210*/  FFMA R38, R26.reuse, R34, R37 ;  /* 0x000000221a267223 */ /* 0x040fe20000000025 */
[----:B------:R-:W5:Y:S01]  /*1220*/  LDS.128 R20, [R15+0x50] ;  /* 0x000050000f147984 */ /* 0x000f620000000c00 */
[C---:B------:R-:W-:Y:S01]  /*1230*/  FFMA R36, R26.reuse, R50, R39 ;  /* 0x000000321a247223 */ /* 0x040fe20000000027 */
[C---:B------:R-:W-:Y:S01]  /*1240*/  FFMA R24, R26.reuse, R42, R73 ;  /* 0x0000002a1a187223 */ /* 0x040fe20000000049 */
[----:B------:R-:W-:Y:S01]  /*1250*/  FFMA R26, R26, R58, R25 ;  /* 0x0000003a1a1a7223 */ /* 0x000fe20000000019 */
[C---:B------:R-:W-:Y:S01]  /*1260*/  FFMA R73, R27.reuse, R35, R38 ;  /* 0x000000231b497223 */ /* 0x040fe20000000026 */
[C---:B------:R-:W-:Y:S01]  /*1270*/  FFMA R75, R27.reuse, R51, R36 ;  /* 0x000000331b4b7223 */ /* 0x040fe20000000024 */
[C---:B------:R-:W-:Y:S01]  /*1280*/  FFMA R101, R27.reuse, R43, R24 ;  /* 0x0000002b1b657223 */ /* 0x040fe20000000018 */
[----:B------:R-:W-:Y:S01]  /*1290*/  FFMA R109, R27, R59, R26 ;  /* 0x0000003b1b6d7223 */ /* 0x000fe2000000001a */
[C---:B--2---:R-:W-:Y:S01]  /*12a0*/  FFMA R32, R44.reuse, R32, R53 ;  /* 0x000000202c207223 */ /* 0x044fe20000000035 */
[----:B------:R-:W2:Y:S01]  /*12b0*/  LDS.128 R24, [R15+0x90] ;  /* 0x000090000f187984 */ /* 0x000ea20000000c00 */
[C---:B------:R-:W-:Y:S01]  /*12c0*/  FFMA R40, R44.reuse, R40, R54 ;  /* 0x000000282c287223 */ /* 0x040fe20000000036 */
        /* <DEDUP_REMOVED lines=13> */
[C---:B---3--:R-:W-:Y:S01]  /*13a0*/  FFMA R36, R16.reuse, R28, R89 ;  /* 0x0000001c10247223 */ /* 0x048fe20000000059 */
[----:B------:R-:W-:Y:S01]  /*13b0*/  LDS.128 R48, [R77+0xa0] ;  /* 0x0000a0004d307984 */ /* 0x000fe20000000c00 */
[----:B------:R-:W-:Y:S01]  /*13c0*/  FFMA R59, R47, R59, R46 ;  /* 0x0000003b2f3b7223 */ /* 0x000fe2000000002e */
[C---:B-1----:R-:W-:Y:S01]  /*13d0*/  FFMA R34, R16.reuse, R60, R85 ;  /* 0x0000003c10227223 */ /* 0x042fe20000000055 */
[C---:B------:R-:W-:Y:S01]  /*13e0*/  FFMA R37, R17.reuse, R29, R36 ;  /* 0x0000001d11257223 */ /* 0x040fe20000000024 */
[----:B------:R-:W-:Y:S01]  /*13f0*/  LDS.128 R44, [R77+0x60] ;  /* 0x000060004d2c7984 */ /* 0x000fe20000000c00 */
[----:B----4-:R-:W-:Y:S01]  /*1400*/  FFMA R32, R16, R64, R91 ;  /* 0x0000004010207223 */ /* 0x010fe2000000005b */
[C---:B------:R-:W-:Y:S01]  /*1410*/  FFMA R39, R17.reuse, R61, R34 ;  /* 0x0000003d11277223 */ /* 0x040fe20000000022 */
[----:B------:R-:W-:Y:S01]  /*1420*/  FFMA R38, R18, R30, R37 ;  /* 0x0000001e12267223 */ /* 0x000fe20000000025 */
[----:B-----5:R-:W-:Y:S01]  /*1430*/  FFMA R16, R16, R68, R87 ;  /* 0x0000004410107223 */ /* 0x020fe20000000057 */
[C---:B------:R-:W-:Y:S01]  /*1440*/  FFMA R41, R17.reuse, R65, R32 ;  /* 0x0000004111297223 */ /* 0x040fe20000000020 */
[C---:B------:R-:W-:Y:S01]  /*1450*/  FFMA R36, R18.reuse, R62, R39 ;  /* 0x0000003e12247223 */ /* 0x040fe20000000027 */
[----:B------:R-:W1:Y:S01]  /*1460*/  LDS.128 R32, [R15+0xd0] ;  /* 0x0000d0000f207984 */ /* 0x000e620000000c00 */
[----:B------:R-:W-:Y:S01]  /*1470*/  FFMA R17, R17, R69, R16 ;  /* 0x0000004511117223 */ /* 0x000fe20000000010 */
[----:B------:R-:W-:Y:S01]  /*1480*/  FFMA R16, R18, R66, R41 ;  /* 0x0000004212107223 */ /* 0x000fe20000000029 */
[C---:B------:R-:W-:Y:S01]  /*1490*/  FFMA R89, R19.reuse, R63, R36 ;  /* 0x0000003f13597223 */ /* 0x040fe20000000024 */
[----:B------:R-:W-:Y:S01]  /*14a0*/  FFMA R36, R20, R68, R93 ;  /* 0x0000004414247223 */ /* 0x000fe2000000005d */
        /* <DEDUP_REMOVED lines=10> */
[----:B------:R-:W3:Y:S01]  /*1550*/  LDS.128 R36, [R15+0x810] ;  /* 0x000810000f247984 */ /* 0x000ee20000000c00 */
[C---:B------:R-:W-:Y:S01]  /*1560*/  FFMA R16, R22.reuse, R62, R41 ;  /* 0x0000003e16107223 */ /* 0x040fe20000000029 */
[----:B------:R-:W-:Y:S01]  /*1570*/  FFMA R21, R21, R65, R20 ;  /* 0x0000004115157223 */ /* 0x000fe20000000014 */
[C---:B------:R-:W-:Y:S01]  /*1580*/  FFMA R18, R22.reuse, R30, R19 ;  /* 0x0000001e16127223 */ /* 0x040fe20000000013 */
[C---:B------:R-:W-:Y:S01]  /*1590*/  FFMA R20, R22.reuse, R70, R17 ;  /* 0x0000004616147223 */ /* 0x040fe20000000011 */
[C---:B------:R-:W-:Y:S01]  /*15a0*/  FFMA R93, R23.reuse, R63, R16 ;  /* 0x0000003f175d7223 */ /* 0x040fe20000000010 */
[----:B------:R-:W-:Y:S01]  /*15b0*/  FFMA R22, R22, R66, R21 ;  /* 0x0000004216167223 */ /* 0x000fe20000000015 */
[C---:B------:R-:W-:Y:S01]  /*15c0*/  FFMA R97, R23.reuse, R31, R18 ;  /* 0x0000001f17617223 */ /* 0x040fe20000000012 */
[C---:B--2---:R-:W-:Y:S01]  /*15d0*/  FFMA R18, R24.reuse, R28, R105 ;  /* 0x0000001c18127223 */ /* 0x044fe20000000069 */
        /* <DEDUP_REMOVED lines=12> */
[----:B------:R-:W4:Y:S01]  /*16a0*/  LDS.128 R40, [R15+0x890] ;  /* 0x000890000f287984 */ /* 0x000f220000000c00 */
[C---:B------:R-:W-:Y:S01]  /*16b0*/  FFMA R111, R27.reuse, R31, R22 ;  /* 0x0000001f1b6f7223 */ /* 0x040fe20000000016 */
[----:B------:R-:W-:Y:S01]  /*16c0*/  FFMA R107, R27, R63, R20 ;  /* 0x0000003f1b6b7223 */ /* 0x000fe20000000014 */
[----:B------:R-:W-:Y:S01]  /*16d0*/  FFMA R54, R26, R66, R25 ;  /* 0x000000421a367223 */ /* 0x000fe20000000019 */
[C---:B-1----:R-:W-:Y:S01]  /*16e0*/  FFMA R20, R32.reuse, R64, R119 ;  /* 0x0000004020147223 */ /* 0x042fe20000000077 */
[C---:B------:R-:W-:Y:S01]  /*16f0*/  FFMA R24, R32.reuse, R68, R117 ;  /* 0x0000004420187223 */ /* 0x040fe20000000075 */
[----:B------:R-:W-:Y:S01]  /*1700*/  FFMA R22, R32, R28, R115 ;  /* 0x0000001c20167223 */ /* 0x000fe20000000073 */
[----:B------:R-:W-:Y:S01]  /*1710*/  FFMA R52, R26, R70, R21 ;  /* 0x000000461a347223 */ /* 0x000fe20000000015 */
[C---:B------:R-:W-:Y:S01]  /*1720*/  FFMA R25, R33.reuse, R65, R20 ;  /* 0x0000004121197223 */ /* 0x040fe20000000014 */
[C---:B------:R-:W-:Y:S01]  /*1730*/  FFMA R21, R33.reuse, R69, R24 ;  /* 0x0000004521157223 */ /* 0x040fe20000000018 */
[----:B------:R-:W-:Y:S01]  /*1740*/  FFMA R23, R33, R29, R22 ;  /* 0x0000001d21177223 */ /* 0x000fe20000000016 */
[C---:B------:R-:W-:Y:S01]  /*1750*/  FFMA R52, R27.reuse, R71, R52 ;  /* 0x000000471b347223 */ /* 0x040fe20000000034 */
[C---:B------:R-:W-:Y:S01]  /*1760*/  FFMA R20, R34.reuse, R66, R25 ;  /* 0x0000004222147223 */ /* 0x040fe20000000019 */
[C---:B------:R-:W-:Y:S01]  /*1770*/  FFMA R24, R34.reuse, R70, R21 ;  /* 0x0000004622187223 */ /* 0x040fe20000000015 */
[----:B------:R-:W-:Y:S01]  /*1780*/  FFMA R22, R34, R30, R23 ;  /* 0x0000001e22167223 */ /* 0x000fe20000000017 */
[-C--:B------:R-:W-:Y:S01]  /*1790*/  FFMA R54, R27, R67.reuse, R54 ;  /* 0x000000431b367223 */ /* 0x080fe20000000036 */
[C---:B------:R-:W-:Y:S01]  /*17a0*/  FFMA R119, R35.reuse, R67, R20 ;  /* 0x0000004323777223 */ /* 0x040fe20000000014 */
[----:B------:R-:W-:Y:S01]  /*17b0*/  FFMA R32, R32, R60, R113 ;  /* 0x0000003c20207223 */ /* 0x000fe20000000071 */
[C---:B------:R-:W-:Y:S01]  /*17c0*/  FFMA R115, R35.reuse, R31, R22 ;  /* 0x0000001f23737223 */ /* 0x040fe20000000016 */
[C---:B---3--:R-:W-:Y:S01]  /*17d0*/  FFMA R72, R36.reuse, R64, R72 ;  /* 0x0000004024487223 */ /* 0x048fe20000000048 */
[----:B------:R-:W-:Y:S01]  /*17e0*/  FFMA R117, R35, R71, R24 ;  /* 0x0000004723757223 */ /* 0x000fe20000000018 */
[C---:B------:R-:W-:Y:S01]  /*17f0*/  FFMA R22, R36.reuse, R68, R125 ;  /* 0x0000004424167223 */ /* 0x040fe2000000007d */
[C---:B------:R-:W-:Y:S01]  /*1800*/  FFMA R20, R36.reuse, R28, R123 ;  /* 0x0000001c24147223 */ /* 0x040fe2000000007b */
[----:B------:R-:W-:Y:S01]  /*1810*/  FFMA R25, R37, R65, R72 ;  /* 0x0000004125197223 */ /* 0x000fe20000000048 */
[----:B------:R-:W-:Y:S01]  /*1820*/  FFMA R36, R36, R60, R121 ;  /* 0x0000003c24247223 */ /* 0x000fe20000000079 */
[----:B------:R-:W-:Y:S01]  /*1830*/  FFMA R33, R33, R61, R32 ;  /* 0x0000003d21217223 */ /* 0x000fe20000000020 */
[C---:B------:R-:W-:Y:S01]  /*1840*/  FFMA R21, R37.reuse, R69, R22 ;  /* 0x0000004525157223 */ /* 0x040fe20000000016 */
[----:B------:R-:W-:Y:S01]  /*1850*/  FFMA R72, R38, R66, R25 ;  /* 0x0000004226487223 */ /* 0x000fe20000000019 */
[C---:B------:R-:W-:Y:S01]  /*1860*/  FFMA R23, R37.reuse, R29, R20 ;  /* 0x0000001d25177223 */ /* 0x040fe20000000014 */
[----:B------:R-:W1:Y:S01]  /*1870*/  LDS.128 R24, [R15+0x8d0] ;  /* 0x0008d0000f187984 */ /* 0x000e620000000c00 */
[----:B------:R-:W-:Y:S01]  /*1880*/  FFMA R37, R37, R61, R36 ;  /* 0x0000003d25257223 */ /* 0x000fe20000000024 */
[----:B------:R-:W-:Y:S01]  /*1890*/  FFMA R34, R34, R62, R33 ;  /* 0x0000003e22227223 */ /* 0x000fe20000000021 */
[C---:B------:R-:W-:Y:S01]  /*18a0*/  FFMA R22, R38.reuse, R70, R21 ;  /* 0x0000004626167223 */ /* 0x040fe20000000015 */
[----:B------:R-:W-:Y:S01]  /*18b0*/  FFMA R20, R38, R30, R23 ;  /* 0x0000001e26147223 */ /* 0x000fe20000000017 */
[----:B--2---:R-:W-:Y:S01]  /*18c0*/  FFMA R84, R16, R64, R84 ;  /* 0x0000004010547223 */ /* 0x004fe20000000054 */
[----:B------:R-:W-:Y:S01]  /*18d0*/  FFMA R38, R38, R62, R37 ;  /* 0x0000003e26267223 */ /* 0x000fe20000000025 */
[C---:B------:R-:W-:Y:S01]  /*18e0*/  FFMA R74, R16.reuse, R60, R74 ;  /* 0x0000003c104a7223 */ /* 0x040fe2000000004a */
[C---:B------:R-:W-:Y:S01]  /*18f0*/  FFMA R80, R16.reuse, R28, R80 ;  /* 0x0000001c10507223 */ /* 0x040fe20000000050 */
[----:B------:R-:W-:Y:S01]  /*1900*/  FFMA R33, R17, R65, R84 ;  /* 0x0000004111217223 */ /* 0x000fe20000000054 */
        /* <DEDUP_REMOVED lines=13> */
[----:B------:R-:W3:Y:S01]  /*19e0*/  LDS.128 R36, [R77+0x20] ;  /* 0x000020004d247984 */ /* 0x000ee20000000c00 */
[----:B------:R-:W-:Y:S01]  /*19f0*/  FFMA R82, R18, R70, R17 ;  /* 0x0000004612527223 */ /* 0x000fe20000000011 */
[C---:B----4-:R-:W-:Y:S01]  /*1a00*/  FFMA R18, R40.reuse, R28, R75 ;  /* 0x0000001c28127223 */ /* 0x050fe2000000004b */
[C---:B------:R-:W-:Y:S01]  /*1a10*/  FFMA R16, R40.reuse, R60, R101 ;  /* 0x0000003c28107223 */ /* 0x040fe20000000065 */
[----:B------:R-:W4:Y:S01]  /*1a20*/  LDS.128 R20, [R77+0xe0] ;  /* 0x0000e0004d147984 */ /* 0x000f220000000c00 */
[C---:B------:R-:W-:Y:S01]  /*1a30*/  FFMA R82, R19.reuse, R71, R82 ;  /* 0x0000004713527223 */ /* 0x040fe20000000052 */
[C---:B------:R-:W-:Y:S01]  /*1a40*/  FFMA R80, R19.reuse, R31, R80 ;  /* 0x0000001f13507223 */ /* 0x040fe20000000050 */
[C---:B------:R-:W-:Y:S01]  /*1a50*/  FFMA R74, R19.reuse, R63, R74 ;  /* 0x0000003f134a7223 */ /* 0x040fe2000000004a */
[----:B------:R-:W-:Y:S01]  /*1a60*/  FFMA R84, R19, R67, R84 ;  /* 0x0000004313547223 */ /* 0x000fe20000000054 */
[C---:B------:R-:W-:Y:S01]  /*1a70*/  FFMA R75, R41.reuse, R29, R18 ;  /* 0x0000001d294b7223 */ /* 0x040fe20000000012 */
[----:B------:R-:W-:Y:S01]  /*1a80*/  FFMA R101, R41, R61, R16 ;  /* 0x0000003d29657223 */ /* 0x000fe20000000010 */
[C---:B------:R-:W-:Y:S01]  /*1a90*/  FFMA R56, R40.reuse, R68, R73 ;  /* 0x0000004428387223 */ /* 0x040fe20000000049 */
[----:B------:R-:W5:Y:S01]  /*1aa0*/  LDS.128 R16, [R15+0x60] ;  /* 0x000060000f107984 */ /* 0x000f620000000c00 */
[----:B------:R-:W-:-:S02]  /*1ab0*/  FFMA R40, R40, R64, R109 ;  /* 0x0000004028287223 */ /* 0x000fc4000000006d */
[C---:B------:R-:W-:Y:S01]  /*1ac0*/  FFMA R73, R41.reuse, R69, R56 ;  /* 0x0000004529497223 */ /* 0x040fe20000000038 */
[C---:B------:R-:W-:Y:S01]  /*1ad0*/  FFMA R56, R42.reuse, R30, R75 ;  /* 0x0000001e2a387223 */ /* 0x040fe2000000004b */
[----:B------:R-:W-:Y:S01]  /*1ae0*/  FFMA R41, R41, R65, R40 ;  /* 0x0000004129297223 */ /* 0x000fe20000000028 */
[C---:B------:R-:W-:Y:S01]  /*1af0*/  FFMA R40, R42.reuse, R62, R101 ;  /* 0x0000003e2a287223 */ /* 0x040fe20000000065 */
[----:B------:R-:W-:Y:S01]  /*1b00*/  FFMA R58, R42, R70, R73 ;  /* 0x000000462a3a7223 */ /* 0x000fe20000000049 */
[C---:B-1----:R-:W-:Y:S01]  /*1b10*/  FFMA R60, R24.reuse, R60, R57 ;  /* 0x0000003c183c7223 */ /* 0x042fe20000000039 */
        /* <DEDUP_REMOVED lines=13> */
[----:B------:R-:W1:Y:S01]  /*1bf0*/  LDS.128 R40, [R15+0xa0] ;  /* 0x0000a0000f287984 */ /* 0x000e620000000c00 */
[C---:B------:R-:W-:Y:S01]  /*1c00*/  FFMA R70, R26.reuse, R70, R69 ;  /* 0x000000461a467223 */ /* 0x040fe20000000045 */
[C---:B------:R-:W-:Y:S01]  /*1c10*/  FFMA R30, R26.reuse, R30, R29 ;  /* 0x0000001e1a1e7223 */ /* 0x040fe2000000001d */
[----:B------:R-:W-:Y:S01]  /*1c20*/  FFMA R26, R26, R66, R25 ;  /* 0x000000421a1a7223 */ /* 0x000fe20000000019 */
[C---:B--2---:R-:W-:Y:S01]  /*1c30*/  FFMA R24, R32.reuse, R48, R89 ;  /* 0x0000003020187223 */ /* 0x044fe20000000059 */
[C---:B------:R-:W-:Y:S01]  /*1c40*/  FFMA R71, R27.reuse, R71, R70 ;  /* 0x000000471b477223 */ /* 0x040fe20000000046 */
[C---:B------:R-:W-:Y:S01]  /*1c50*/  FFMA R61, R27.reuse, R31, R30 ;  /* 0x0000001f1b3d7223 */ /* 0x040fe2000000001e */
[C---:B------:R-:W-:Y:S01]  /*1c60*/  FFMA R67, R27.reuse, R67, R26 ;  /* 0x000000431b437223 */ /* 0x040fe2000000001a */
[C---:B---3--:R-:W-:Y:S01]  /*1c70*/  FFMA R26, R32.reuse, R36, R85 ;  /* 0x00000024201a7223 */ /* 0x048fe20000000055 */
[----:B------:R-:W-:Y:S01]  /*1c80*/  FFMA R63, R27, R63, R62 ;  /* 0x0000003f1b3f7223 */ /* 0x000fe2000000003e */
[C---:B------:R-:W-:Y:S01]  /*1c90*/  FFMA R28, R32.reuse, R44, R91 ;  /* 0x0000002c201c7223 */ /* 0x040fe2000000005b */
[C---:B------:R-:W-:Y:S01]  /*1ca0*/  FFMA R53, R33.reuse, R49, R24 ;  /* 0x0000003121357223 */ /* 0x040fe20000000018 */
[C---:B------:R-:W-:Y:S01]  /*1cb0*/  FFMA R31, R33.reuse, R37, R26 ;  /* 0x00000025211f7223 */ /* 0x040fe2000000001a */
[----:B----4-:R-:W-:Y:S01]  /*1cc0*/  FFMA R32, R32, R20, R87 ;  /* 0x0000001420207223 */ /* 0x010fe20000000057 */
[----:B------:R-:W2:Y:S01]  /*1cd0*/  LDS.128 R24, [R15+0xe0] ;  /* 0x0000e0000f187984 */ /* 0x000ea20000000c00 */
[C---:B------:R-:W-:Y:S01]  /*1ce0*/  FFMA R29, R33.reuse, R45, R28 ;  /* 0x0000002d211d7223 */ /* 0x040fe2000000001c */
[----:B------:R-:W-:Y:S01]  /*1cf0*/  FFMA R86, R34, R38, R31 ;  /* 0x0000002622567223 */ /* 0x000fe2000000001f */
[----:B------:R-:W-:Y:S01]  /*1d00*/  FFMA R33, R33, R21, R32 ;  /* 0x0000001521217223 */ /* 0x000fe20000000020 */
[----:B-----5:R-:W-:Y:S01]  /*1d10*/  FFMA R32, R16, R44, R95 ;  /* 0x0000002c10207223 */ /* 0x020fe2000000005f */
[C---:B------:R-:W-:Y:S01]  /*1d20*/  FFMA R88, R34.reuse, R46, R29 ;  /* 0x0000002e22587223 */ /* 0x040fe2000000001d */
[C---:B------:R-:W-:Y:S01]  /*1d30*/  FFMA R70, R34.reuse, R50, R53 ;  /* 0x0000003222467223 */ /* 0x040fe20000000035 */
[----:B------:R-:W-:Y:S01]  /*1d40*/  FFMA R94, R34, R22, R33 ;  /* 0x00000016225e7223 */ /* 0x000fe20000000021 */
[C---:B------:R-:W-:Y:S01]  /*1d50*/  FFMA R30, R16.reuse, R36, R97 ;  /* 0x00000024101e7223 */ /* 0x040fe20000000061 */
[C---:B------:R-:W-:Y:S01]  /*1d60*/  FFMA R86, R35.reuse, R39, R86 ;  /* 0x0000002723567223 */ /* 0x040fe20000000056 */
[C---:B------:R-:W-:Y:S01]  /*1d70*/  FFMA R88, R35.reuse, R47, R88 ;  /* 0x0000002f23587223 */ /* 0x040fe20000000058 */
[C---:B------:R-:W-:Y:S01]  /*1d80*/  FFMA R70, R35.reuse, R51, R70 ;  /* 0x0000003323467223 */ /* 0x040fe20000000046 */
[----:B------:R-:W-:Y:S01]  /*1d90*/  FFMA R94, R35, R23, R94 ;  /* 0x00000017235e7223 */ /* 0x000fe2000000005e */
[----:B------:R-:W-:Y:S01]  /*1da0*/  FFMA R28, R16, R48, R93 ;  /* 0x00000030101c7223 */ /* 0x000fe2000000005d */
[C---:B------:R-:W-:Y:S01]  /*1db0*/  FFMA R29, R17.reuse, R45, R32 ;  /* 0x0000002d111d7223 */ /* 0x040fe20000000020 */
[C---:B------:R-:W-:Y:S01]  /*1dc0*/  FFMA R31, R17.reuse, R37, R30 ;  /* 0x00000025111f7223 */ /* 0x040fe2000000001e */
[----:B------:R-:W3:Y:S01]  /*1dd0*/  LDS.128 R32, [R15+0x820] ;  /* 0x000820000f207984 */ /* 0x000ee20000000c00 */
[----:B------:R-:W-:Y:S01]  /*1de0*/  FFMA R53, R17, R49, R28 ;  /* 0x0000003111357223 */ /* 0x000fe2000000001c */
[C---:B------:R-:W-:Y:S01]  /*1df0*/  FFMA R68, R18.reuse, R46, R29 ;  /* 0x0000002e12447223 */ /* 0x040fe2000000001d */
[----:B------:R-:W-:Y:S01]  /*1e00*/  FFMA R62, R18, R38, R31 ;  /* 0x00000026123e7223 */ /* 0x000fe2000000001f */
[----:B------:R-:W-:Y:S01]  /*1e10*/  FFMA R16, R16, R20, R99 ;  /* 0x0000001410107223 */ /* 0x000fe20000000063 */
[----:B------:R-:W4:Y:S01]  /*1e20*/  LDS.128 R28, [R15+0x860] ;  /* 0x000860000f1c7984 */ /* 0x000f220000000c00 */
[----:B------:R-:W-:Y:S01]  /*1e30*/  FFMA R60, R18, R50, R53 ;  /* 0x00000032123c7223 */ /* 0x000fe20000000035 */
[----:B------:R-:W-:Y:S01]  /*1e40*/  FFMA R68, R19, R47, R68 ;  /* 0x0000002f13447223 */ /* 0x000fe20000000044 */
[----:B------:R-:W-:Y:S01]  /*1e50*/  FFMA R17, R17, R21, R16 ;  /* 0x0000001511117223 */ /* 0x000fe20000000010 */
[C---:B------:R-:W-:Y:S01]  /*1e60*/  FFMA R62, R19.reuse, R39, R62 ;  /* 0x00000027133e7223 */ /* 0x040fe2000000003e */
[----:B-1----:R-:W-:Y:S01]  /*1e70*/  FFMA R16, R40, R48, R107 ;  /* 0x0000003028107223 */ /* 0x002fe2000000006b */
[----:B------:R-:W-:Y:S01]  /*1e80*/  FFMA R60, R19, R51, R60 ;  /* 0x00000033133c7223 */ /* 0x000fe2000000003c */
[----:B------:R-:W-:Y:S01]  /*1e90*/  FFMA R92, R18, R22, R17 ;  /* 0x00000016125c7223 */ /* 0x000fe20000000011 */
[C---:B------:R-:W-:Y:S01]  /*1ea0*/  FFMA R18, R40.reuse, R36, R111 ;  /* 0x0000002428127223 */ /* 0x040fe2000000006f */
[----:B------:R-:W-:Y:S01]  /*1eb0*/  FFMA R53, R41, R49, R16 ;  /* 0x0000003129357223 */ /* 0x000fe20000000010 */
[----:B------:R-:W1:Y:S01]  /*1ec0*/  LDS.128 R56, [R15+0x8a0] ;  /* 0x0008a0000f387984 */ /* 0x000e620000000c00 */
[----:B------:R-:W-:Y:S01]  /*1ed0*/  FFMA R92, R19, R23, R92 ;  /* 0x00000017135c7223 */ /* 0x000fe2000000005c */
[C---:B------:R-:W-:Y:S01]  /*1ee0*/  FFMA R19, R41.reuse, R37, R18 ;  /* 0x0000002529137223 */ /* 0x040fe20000000012 */
[C---:B------:R-:W-:Y:S01]  /*1ef0*/  FFMA R52, R40.reuse, R44, R52 ;  /* 0x0000002c28347223 */ /* 0x040fe20000000034 */
[----:B------:R-:W-:Y:S01]  /*1f00*/  FFMA R54, R40, R20, R54 ;  /* 0x0000001428367223 */ /* 0x000fe20000000036 */
[C---:B------:R-:W-:Y:S01]  /*1f10*/  FFMA R16, R42.reuse, R50, R53 ;  /* 0x000000322a107223 */ /* 0x040fe20000000035 */
[----:B------:R-:W-:Y:S01]  /*1f20*/  FFMA R18, R42, R38, R19 ;  /* 0x000000262a127223 */ /* 0x000fe20000000013 */
[C---:B------:R-:W-:Y:S01]  /*1f30*/  FFMA R17, R41.reuse, R45, R52 ;  /* 0x0000002d29117223 */ /* 0x040fe20000000034 */
[----:B------:R-:W-:Y:S01]  /*1f40*/  FFMA R41, R41, R21, R54 ;  /* 0x0000001529297223 */ /* 0x000fe20000000036 */
[C---:B------:R-:W-:Y:S01]  /*1f50*/  FFMA R95, R43.reuse, R51, R16 ;  /* 0x000000332b5f7223 */ /* 0x040fe20000000010 */
[----:B------:R-:W-:Y:S01]  /*1f60*/  FFMA R97, R43, R39, R18 ;  /* 0x000000272b617223 */ /* 0x000fe20000000012 */
[C---:B--2---:R-:W-:Y:S01]  /*1f70*/  FFMA R16, R24.reuse, R20, R119 ;  /* 0x0000001418107223 */ /* 0x044fe20000000077 */
[----:B------:R-:W-:Y:S01]  /*1f80*/  FFMA R18, R24, R36, R115 ;  /* 0x0000002418127223 */ /* 0x000fe20000000073 */
[C---:B------:R-:W-:Y:S01]  /*1f90*/  FFMA R40, R42.reuse, R46, R17 ;  /* 0x0000002e2a287223 */ /* 0x040fe20000000011 */
[----:B------:R-:W-:Y:S01]  /*1fa0*/  FFMA R90, R42, R22, R41 ;  /* 0x000000162a5a7223 */ /* 0x000fe20000000029 */
[C---:B------:R-:W-:Y:S01]  /*1fb0*/  FFMA R41, R25.reuse, R21, R16 ;  /* 0x0000001519297223 */ /* 0x040fe20000000010 */
[----:B------:R-:W-:Y:S01]  /*1fc0*/  FFMA R19, R25, R37, R18 ;  /* 0x0000002519137223 */ /* 0x000fe20000000012 */
[----:B------:R-:W-:Y:S01]  /*1fd0*/  FFMA R99, R43, R47, R40 ;  /* 0x0000002f2b637223 */ /* 0x000fe20000000028 */
[C---:B------:R-:W-:Y:S01]  /*1fe0*/  FFMA R40, R24.reuse, R44, R117 ;  /* 0x0000002c18287223 */ /* 0x040fe20000000075 */
[----:B------:R-:W-:Y:S01]  /*1ff0*/  FFMA R24, R24, R48, R113 ;  /* 0x0000003018187223 */ /* 0x000fe20000000071 */
[C---:B------:R-:W-:Y:S01]  /*2000*/  FFMA R16, R26.reuse, R22, R41 ;  /* 0x000000161a107223 */ /* 0x040fe20000000029 */
[----:B------:R-:W-:Y:S01]  /*2010*/  FFMA R18, R26, R38, R19 ;  /* 0x000000261a127223 */ /* 0x000fe20000000013 */
[C---:B------:R-:W-:Y:S01]  /*2020*/  FFMA R17, R25.reuse, R45, R40 ;  /* 0x0000002d19117223 */ /* 0x040fe20000000028 */
[----:B------:R-:W2:Y:S01]  /*2030*/  LDS.128 R52, [R15+0x8e0] ;  /* 0x0008e0000f347984 */ /* 0x000ea20000000c00 */
[----:B------:R-:W-:Y:S01]  /*2040*/  FFMA R25, R25, R49, R24 ;  /* 0x0000003119197223 */ /* 0x000fe20000000018 */
[C---:B------:R-:W-:Y:S01]  /*2050*/  FFMA R91, R27.reuse, R39, R18 ;  /* 0x000000271b5b7223 */ /* 0x040fe20000000012 */
[----:B------:R-:W-:Y:S01]  /*2060*/  FFMA R111, R27, R23, R16 ;  /* 0x000000171b6f7223 */ /* 0x000fe20000000010 */
[C---:B---3--:R-:W-:Y:S01]  /*2070*/  FFMA R72, R32.reuse, R20, R72 ;  /* 0x0000001420487223 */ /* 0x048fe20000000048 */
[C---:B------:R-:W-:Y:S01]  /*2080*/  FFMA R18, R32.reuse, R44, R125 ;  /* 0x0000002c20127223 */ /* 0x040fe2000000007d */
[----:B------:R-:W-:Y:S01]  /*2090*/  FFMA R16, R32, R36, R123 ;  /* 0x0000002420107223 */ /* 0x000fe2000000007b */
[C---:B------:R-:W-:Y:S01]  /*20a0*/  FFMA R24, R26.reuse, R46, R17 ;  /* 0x0000002e1a187223 */ /* 0x040fe20000000011 */
[----:B------:R-:W-:Y:S01]  /*20b0*/  FFMA R26, R26, R50, R25 ;  /* 0x000000321a1a7223 */ /* 0x000fe20000000019 */
[C---:B------:R-:W-:Y:S01]  /*20c0*/  FFMA R25, R33.reuse, R21, R72 ;  /* 0x0000001521197223 */ /* 0x040fe20000000048 */
[C---:B------:R-:W-:Y:S01]  /*20d0*/  FFMA R17, R33.reuse, R45, R18 ;  /* 0x0000002d21117223 */ /* 0x040fe20000000012 */
[----:B------:R-:W-:Y:S01]  /*20e0*/  FFMA R19, R33, R37, R16 ;  /* 0x0000002521137223 */ /* 0x000fe20000000010 */
[----:B------:R-:W-:Y:S01]  /*20f0*/  FFMA R32, R32, R48, R121 ;  /* 0x0000003020207223 */ /* 0x000fe20000000079 */
[C---:B----4-:R-:W-:Y:S01]  /*2100*/  FFMA R84, R28.reuse, R20, R84 ;  /* 0x000000141c547223 */ /* 0x050fe20000000054 */
[C---:B------:R-:W-:Y:S01]  /*2110*/  FFMA R74, R28.reuse, R48, R74 ;  /* 0x000000301c4a7223 */ /* 0x040fe2000000004a */
        /* <DEDUP_REMOVED lines=24> */
[----:B------:R-:W-:Y:S01]  /*22a0*/  LDS.128 R72, [R15+0x30] ;  /* 0x000030000f487984 */ /* 0x000fe20000000c00 */
[C---:B-1----:R-:W-:Y:S01]  /*22b0*/  FFMA R30, R56.reuse, R36, R103 ;  /* 0x00000024381e7223 */ /* 0x042fe20000000067 */
[C---:B------:R-:W-:Y:S01]  /*22c0*/  FFMA R28, R56.reuse, R48, R105 ;  /* 0x00000030381c7223 */ /* 0x040fe20000000069 */
[C---:B------:R-:W-:Y:S01]  /*22d0*/  FFMA R113, R31.reuse, R51, R64 ;  /* 0x000000331f717223 */ /* 0x040fe20000000040 */
[----:B------:R-:W1:Y:S01]  /*22e0*/  LDS.128 R32, [R77+0x30] ;  /* 0x000030004d207984 */ /* 0x000e620000000c00 */
[C---:B------:R-:W-:Y:S01]  /*22f0*/  FFMA R64, R56.reuse, R44, R101 ;  /* 0x0000002c38407223 */ /* 0x040fe20000000065 */
[----:B------:R-:W-:Y:S01]  /*2300*/  FFMA R115, R31, R39, R66 ;  /* 0x000000271f737223 */ /* 0x000fe20000000042 */
[C---:B------:R-:W-:Y:S01]  /*2310*/  FFMA R101, R57.reuse, R37, R30 ;  /* 0x0000002539657223 */ /* 0x040fe2000000001e */
[----:B------:R-:W3:Y:S01]  /*2320*/  LDS.128 R40, [R77+0x70] ;  /* 0x000070004d287984 */ /* 0x000ee20000000c00 */
[C---:B------:R-:W-:Y:S01]  /*2330*/  FFMA R103, R57.reuse, R49, R28 ;  /* 0x0000003139677223 */ /* 0x040fe2000000001c */
[C---:B------:R-:W-:Y:S01]  /*2340*/  FFMA R65, R57.reuse, R45, R64 ;  /* 0x0000002d39417223 */ /* 0x040fe20000000040 */
[----:B------:R-:W-:Y:S01]  /*2350*/  FFMA R56, R56, R20, R109 ;  /* 0x0000001438387223 */ /* 0x000fe2000000006d */
[----:B------:R-:W4:Y:S01]  /*2360*/  LDS.128 R24, [R77+0xb0] ;  /* 0x0000b0004d187984 */ /* 0x000f220000000c00 */
[C---:B------:R-:W-:Y:S01]  /*2370*/  FFMA R64, R58.reuse, R38, R101 ;  /* 0x000000263a407223 */ /* 0x040fe20000000065 */
[C---:B------:R-:W-:Y:S01]  /*2380*/  FFMA R66, R58.reuse, R46, R65 ;  /* 0x0000002e3a427223 */ /* 0x040fe20000000041 */
[----:B------:R-:W-:Y:S01]  /*2390*/  FFMA R57, R57, R21, R56 ;  /* 0x0000001539397223 */ /* 0x000fe20000000038 */
[----:B------:R-:W5:Y:S01]  /*23a0*/  LDS.128 R16, [R77+0xf0] ;  /* 0x0000f0004d107984 */ /* 0x000f620000000c00 */
[----:B------:R-:W-:Y:S01]  /*23b0*/  FFMA R56, R58, R50, R103 ;  /* 0x000000323a387223 */ /* 0x000fe20000000067 */
[C---:B------:R-:W-:Y:S01]  /*23c0*/  FFMA R103, R59.reuse, R47, R66 ;  /* 0x0000002f3b677223 */ /* 0x040fe20000000042 */
[----:B------:R-:W-:Y:S01]  /*23d0*/  FFMA R101, R59, R39, R64 ;  /* 0x000000273b657223 */ /* 0x000fe20000000040 */
[----:B------:R-:W5:Y:S01]  /*23e0*/  LDS.128 R28, [R15+0x70] ;  /* 0x000070000f1c7984 */ /* 0x000f620000000c00 */
[C---:B--2---:R-:W-:Y:S01]  /*23f0*/  FFMA R20, R52.reuse, R20, R67 ;  /* 0x0000001434147223 */ /* 0x044fe20000000043 */
        /* <DEDUP_REMOVED lines=8> */
[C---:B------:R-:W-:Y:S01]  /*2480*/  FFMA R46, R54.reuse, R46, R45 ;  /* 0x0000002e362e7223 */ /* 0x040fe2000000002d */
[C---:B------:R-:W-:Y:S01]  /*2490*/  FFMA R50, R54.reuse, R50, R49 ;  /* 0x0000003236327223 */ /* 0x040fe20000000031 */
[----:B------:R-:W-:Y:S01]  /*24a0*/  FFMA R37, R53, R37, R36 ;  /* 0x0000002535257223 */ /* 0x000fe20000000024 */
[C---:B------:R-:W-:Y:S01]  /*24b0*/  FFMA R22, R54.reuse, R22, R21 ;  /* 0x0000001636167223 */ /* 0x040fe20000000015 */
[----:B------:R-:W-:Y:S01]  /*24c0*/  FFMA R49, R55, R47, R46 ;  /* 0x0000002f37317223 */ /* 0x000fe2000000002e */
[C---:B------:R-:W-:Y:S01]  /*24d0*/  FFMA R57, R59.reuse, R51, R56 ;  /* 0x000000333b397223 */ /* 0x040fe20000000038 */
[----:B------:R-:W2:Y:S01]  /*24e0*/  LDS.128 R44, [R15+0xf0] ;  /* 0x0000f0000f2c7984 */ /* 0x000ea20000000c00 */
[-C--:B------:R-:W-:Y:S01]  /*24f0*/  FFMA R59, R59, R23.reuse, R58 ;  /* 0x000000173b3b7223 */ /* 0x080fe2000000003a */
[----:B------:R-:W-:Y:S01]  /*2500*/  FFMA R38, R54, R38, R37 ;  /* 0x0000002636267223 */ /* 0x000fe20000000025 */
[C---:B------:R-:W-:Y:S01]  /*2510*/  FFMA R105, R55.reuse, R23, R22 ;  /* 0x0000001737697223 */ /* 0x040fe20000000016 */
[----:B------:R-:W-:-:S02]  /*2520*/  FFMA R51, R55, R51, R50 ;  /* 0x0000003337337223 */ /* 0x000fc40000000032 */
[----:B------:R-:W-:Y:S01]  /*2530*/  FFMA R71, R55, R39, R38 ;  /* 0x0000002737477223 */ /* 0x000fe20000000026 */
[C---:B-1----:R-:W-:Y:S01]  /*2540*/  FFMA R86, R72.reuse, R32, R86 ;  /* 0x0000002048567223 */ /* 0x042fe20000000056 */
[----:B---3--:R-:W-:-:S03]  /*2550*/  FFMA R88, R72, R40, R88 ;  /* 0x0000002848587223 */ /* 0x008fc60000000058 */
[C---:B------:R-:W-:Y:S01]  /*2560*/  FFMA R23, R73.reuse, R33, R86 ;  /* 0x0000002149177223 */ /* 0x040fe20000000056 */
[C---:B----4-:R-:W-:Y:S01]  /*2570*/  FFMA R70, R72.reuse, R24, R70 ;  /* 0x0000001848467223 */ /* 0x050fe20000000046 */
[C---:B------:R-:W-:Y:S01]  /*2580*/  FFMA R21, R73.reuse, R41, R88 ;  /* 0x0000002949157223 */ /* 0x040fe20000000058 */
[----:B-----5:R-:W-:Y:S02]  /*2590*/  FFMA R94, R72, R16, R94 ;  /* 0x00000010485e7223 */ /* 0x020fe4000000005e */
        /* <DEDUP_REMOVED lines=18> */
[----:B------:R-:W1:Y:S01]  /*26c0*/  LDS.128 R60, [R15+0x830] ;  /* 0x000830000f3c7984 */ /* 0x000e620000000c00 */
        /* <DEDUP_REMOVED lines=14> */
[----:B------:R-:W2:Y:S01]  /*27b0*/  LDS.128 R28, [R15+0x870] ;  /* 0x000870000f1c7984 */ /* 0x000ea20000000c00 */
        /* <DEDUP_REMOVED lines=18> */
[----:B------:R-:W3:Y:S01]  /*28e0*/  LDS.128 R36, [R15+0x8b0] ;  /* 0x0008b0000f247984 */ /* 0x000ee20000000c00 */
[C---:B------:R-:W-:Y:S01]  /*28f0*/  FFMA R52, R46.reuse, R42, R53 ;  /* 0x0000002a2e347223 */ /* 0x040fe20000000035 */
[C---:B------:R-:W-:Y:S01]  /*2900*/  FFMA R44, R46.reuse, R34, R55 ;  /* 0x000000222e2c7223 */ /* 0x040fe20000000037 */
[C---:B------:R-:W-:Y:S01]  /*2910*/  FFMA R50, R46.reuse, R26, R89 ;  /* 0x0000001a2e327223 */ /* 0x040fe20000000059 */
[----:B------:R-:W-:Y:S01]  /*2920*/  FFMA R48, R46, R18, R45 ;  /* 0x000000122e307223 */ /* 0x000fe2000000002d */
[C---:B------:R-:W-:Y:S01]  /*2930*/  FFMA R45, R47.reuse, R43, R52 ;  /* 0x0000002b2f2d7223 */ /* 0x040fe20000000034 */
[C---:B------:R-:W-:Y:S01]  /*2940*/  FFMA R44, R47.reuse, R35, R44 ;  /* 0x000000232f2c7223 */ /* 0x040fe2000000002c */
[C---:B------:R-:W-:Y:S01]  /*2950*/  FFMA R46, R47.reuse, R27, R50 ;  /* 0x0000001b2f2e7223 */ /* 0x040fe20000000032 */
[C---:B-1----:R-:W-:Y:S01]  /*2960*/  FFMA R52, R60.reuse, R40, R69 ;  /* 0x000000283c347223 */ /* 0x042fe20000000045 */
        /* <DEDUP_REMOVED lines=19> */
[----:B------:R-:W1:Y:S01]  /*2aa0*/  LDS.128 R52, [R15+0x8f0] ;  /* 0x0008f0000f347984 */ /* 0x000e620000000c00 */
[C---:B------:R-:W-:Y:S01]  /*2ab0*/  FFMA R50, R28.reuse, R32, R115 ;  /* 0x000000201c327223 */ /* 0x040fe20000000073 */
[----:B------:R-:W-:Y:S01]  /*2ac0*/  FFMA R28, R28, R16, R119 ;  /* 0x000000101c1c7223 */ /* 0x000fe20000000077 */
[C---:B------:R-:W-:Y:S01]  /*2ad0*/  FFMA R87, R29.reuse, R25, R48 ;  /* 0x000000191d577223 */ /* 0x040fe20000000030 */
[C---:B------:R-:W-:Y:S01]  /*2ae0*/  FFMA R56, R30.reuse, R42, R69 ;  /* 0x0000002a1e387223 */ /* 0x040fe20000000045 */
[C---:B------:R-:W-:Y:S01]  /*2af0*/  FFMA R85, R29.reuse, R33, R50 ;  /* 0x000000211d557223 */ /* 0x040fe20000000032 */
[----:B------:R-:W-:Y:S01]  /*2b00*/  FFMA R29, R29, R17, R28 ;  /* 0x000000111d1d7223 */ /* 0x000fe2000000001c */
[----:B------:R-:W-:-:S02]  /*2b10*/  FFMA R50, R30, R26, R87 ;  /* 0x0000001a1e327223 */ /* 0x000fc40000000057 */
[C---:B------:R-:W-:Y:S01]  /*2b20*/  FFMA R28, R30.reuse, R34, R85 ;  /* 0x000000221e1c7223 */ /* 0x040fe20000000055 */
[----:B------:R-:W-:Y:S01]  /*2b30*/  FFMA R48, R30, R18, R29 ;  /* 0x000000121e307223 */ /* 0x000fe2000000001d */
[C---:B------:R-:W-:Y:S01]  /*2b40*/  FFMA R30, R31.reuse, R27, R50 ;  /* 0x0000001b1f1e7223 */ /* 0x040fe20000000032 */
[C---:B------:R-:W-:Y:S01]  /*2b50*/  FFMA R29, R31.reuse, R43, R56 ;  /* 0x0000002b1f1d7223 */ /* 0x040fe20000000038 */
[C---:B---3--:R-:W-:Y:S01]  /*2b60*/  FFMA R50, R36.reuse, R24, R57 ;  /* 0x0000001824327223 */ /* 0x048fe20000000039 */
[----:B------:R-:W-:Y:S01]  /*2b70*/  MOV R56, R12 ;  /* 0x0000000c00387202 */ /* 0x000fe20000000f00 */
[C---:B------:R-:W-:Y:S01]  /*2b80*/  FFMA R28, R31.reuse, R35, R28 ;  /* 0x000000231f1c7223 */ /* 0x040fe2000000001c */
[----:B------:R-:W-:Y:S01]  /*2b90*/  MOV R57, R11 ;  /* 0x0000000b00397202 */ /* 0x000fe20000000f00 */
[----:B------:R-:W-:Y:S06]  /*2ba0*/  BAR.SYNC 0x0 ;  /* 0x0000000000007b1d */ /* 0x000fec0000000000 */
[----:B------:R-:W-:Y:S01]  /*2bb0*/  @!PT LDS RZ, [RZ] ;  /* 0x00000000fffff984 */ /* 0x000fe20000000800 */
[----:B------:R-:W-:Y:S01]  /*2bc0*/  @!PT LDS RZ, [RZ] ;  /* 0x00000000fffff984 */ /* 0x000fe20000000800 */
[----:B------:R-:W-:Y:S01]  /*2bd0*/  @!PT LDS RZ, [RZ] ;  /* 0x00000000fffff984 */ /* 0x000fe20000000800 */
[----:B------:R2:W-:Y:S01]  /*2be0*/  LDGSTS.E.BYPASS.128 [R78], [R56.64], P1 ;  /* 0x00000000384e7fae */ /* 0x0005e20008901c44 */
[----:B------:R-:W-:Y:S01]  /*2bf0*/  FFMA R31, R31, R19, R48 ;  /* 0x000000131f1f7223 */ /* 0x000fe20000000030 */
[C---:B------:R-:W-:Y:S01]  /*2c00*/  FFMA R48, R36.reuse, R16, R59 ;  /* 0x0000001024307223 */ /* 0x040fe2000000003b */
[C---:B------:R-:W-:Y:S01]  /*2c10*/  FFMA R58, R36.reuse, R32, R101 ;  /* 0x00000020243a7223 */ /* 0x040fe20000000065 */
[----:B------:R3:W-:Y:S01]  /*2c20*/  LDGSTS.E.BYPASS.128 [R2], [R8.64], P1 ;  /* 0x0000000008027fae */ /* 0x0007e20008901c44 */
[----:B------:R-:W-:Y:S01]  /*2c30*/  FFMA R36, R36, R40, R103 ;  /* 0x0000002824247223 */ /* 0x000fe20000000067 */
[----:B------:R-:W-:Y:S01]  /*2c40*/  IADD3 R12, P4, R12, 0x40, RZ ;  /* 0x000000400c0c7810 */ /* 0x000fe20007f9e0ff */
[C---:B------:R-:W-:Y:S01]  /*2c50*/  FFMA R69, R37.reuse, R33, R58 ;  /* 0x0000002125457223 */ /* 0x040fe2000000003a */
[----:B------:R-:W0:Y:S01]  /*2c60*/  LDGDEPBAR ;  /* 0x00000000000079af */ /* 0x000e220000000000 */
[C---:B------:R-:W-:Y:S01]  /*2c70*/  FFMA R59, R37.reuse, R41, R36 ;  /* 0x00000029253b7223 */ /* 0x040fe20000000024 */
[----:B------:R-:W-:Y:S01]  /*2c80*/  IADD3.X R11, RZ, R11, RZ, P4, !PT ;  /* 0x0000000bff0b7210 */ /* 0x000fe200027fe4ff */
[C---:B------:R-:W-:Y:S01]  /*2c90*/  FFMA R36, R38.reuse, R34, R69 ;  /* 0x0000002226247223 */ /* 0x040fe20000000045 */
[----:B------:R4:W-:Y:S01]  /*2ca0*/  LDGSTS.E.BYPASS.128 [R78+0x1000], [R6.64], P1 ;  /* 0x01000000064e7fae */ /* 0x0009e20008901c44 */
[C---:B--2---:R-:W-:Y:S01]  /*2cb0*/  FFMA R57, R37.reuse, R25, R50 ;  /* 0x0000001925397223 */ /* 0x044fe20000000032 */
[----:B------:R-:W-:Y:S01]  /*2cc0*/  FFMA R37, R37, R17, R48 ;  /* 0x0000001125257223 */ /* 0x000fe20000000030 */
[----:B------:R-:W-:Y:S01]  /*2cd0*/  FFMA R56, R38, R42, R59 ;  /* 0x0000002a26387223 */ /* 0x000fe2000000003b */
[----:B------:R2:W-:Y:S01]  /*2ce0*/  LDGSTS.E.BYPASS.128 [R2+0x1000], [R4.64], P1 ;  /* 0x0100000004027fae */ /* 0x0005e20008901c44 */
[C---:B-1----:R-:W-:Y:S01]  /*2cf0*/  FFMA R40, R52.reuse, R40, R49 ;  /* 0x0000002834287223 */ /* 0x042fe20000000031 */
[C---:B------:R-:W-:Y:S01]  /*2d00*/  FFMA R32, R52.reuse, R32, R71 ;  /* 0x0000002034207223 */ /* 0x040fe20000000047 */
[C---:B------:R-:W-:Y:S01]  /*2d10*/  FFMA R24, R52.reuse, R24, R51 ;  /* 0x0000001834187223 */ /* 0x040fe20000000033 */
[----:B------:R-:W0:Y:S01]  /*2d20*/  LDGDEPBAR ;  /* 0x00000000000079af */ /* 0x000e220000000000 */
        /* <DEDUP_REMOVED lines=11> */
[----:B---3--:R-:W-:Y:S01]  /*2de0*/  IADD3 R8, P3, R8, 0x40, RZ ;  /* 0x0000004008087810 */ /* 0x008fe20007f7e0ff */
[C---:B------:R-:W-:Y:S01]  /*2df0*/  FFMA R37, R39.reuse, R43, R56 ;  /* 0x0000002b27257223 */ /* 0x040fe20000000038 */
[----:B----4-:R-:W-:Y:S01]  /*2e00*/  IADD3 R6, P2, R6, 0x40, RZ ;  /* 0x0000004006067810 */ /* 0x010fe20007f5e0ff */
[C---:B------:R-:W-:Y:S01]  /*2e10*/  FFMA R36, R39.reuse, R35, R36 ;  /* 0x0000002327247223 */ /* 0x040fe20000000024 */
[----:B--2---:R-:W-:Y:S01]  /*2e20*/  IADD3 R4, P1, R4, 0x40, RZ ;  /* 0x0000004004047810 */ /* 0x004fe20007f3e0ff */
[----:B------:R-:W-:Y:S01]  /*2e30*/  FFMA R38, R39, R27, R50 ;  /* 0x0000001b27267223 */ /* 0x000fe20000000032 */
[C---:B------:R-:W-:Y:S01]  /*2e40*/  FFMA R53, R55.reuse, R43, R42 ;  /* 0x0000002b37357223 */ /* 0x040fe2000000002a */
[C---:B------:R-:W-:Y:S01]  /*2e50*/  FFMA R52, R55.reuse, R35, R34 ;  /* 0x0000002337347223 */ /* 0x040fe20000000022 */
[----:B------:R-:W-:Y:S01]  /*2e60*/  FFMA R54, R55, R27, R26 ;  /* 0x0000001b37367223 */ /* 0x000fe2000000001a */
[-C--:B------:R-:W-:Y:S01]  /*2e70*/  FFMA R39, R39, R19.reuse, R48 ;  /* 0x0000001327277223 */ /* 0x080fe20000000030 */
[----:B------:R-:W-:Y:S01]  /*2e80*/  FFMA R55, R55, R19, R18 ;  /* 0x0000001337377223 */ /* 0x000fe20000000012 */
[----:B------:R-:W-:Y:S01]  /*2e90*/  IADD3.X R9, RZ, R9, RZ, P3, !PT ;  /* 0x00000009ff097210 */ /* 0x000fe20001ffe4ff */
[----:B------:R-:W-:-:S04]  /*2ea0*/  DEPBAR.LE SB0, 0x0 ;  /* 0x000080000000791a */ /* 0x000fc80000000000 */
[----:B------:R-:W-:Y:S02]  /*2eb0*/  IADD3.X R7, RZ, R7, RZ, P2, !PT ;  /* 0x00000007ff077210 */ /* 0x000fe400017fe4ff */
[----:B------:R-:W-:Y:S01]  /*2ec0*/  IADD3.X R5, RZ, R5, RZ, P1, !PT ;  /* 0x00000005ff057210 */ /* 0x000fe20000ffe4ff */
[----:B------:R-:W-:Y:S06]  /*2ed0*/  BAR.SYNC 0x0 ;  /* 0x0000000000007b1d */ /* 0x000fec0000000000 */
[----:B------:R-:W-:Y:S01]  /*2ee0*/  @P0 CALL.REL.NOINC `(.L_x_0) ;  /* 0x0000001000000944 */ /* 0x000fe20003c00000 */
[----:B------:R-:W-:Y:S05]  /*2ef0*/  BRA `(.L_x_1) ;  /* 0xffffdb2000007947 */ /* 0x000fea000383ffff */
.L_x_0:
[----:B------:R-:W-:Y:S01]  /*2f00*/  LOP3.LUT R0, R0, 0x3c, R79, 0xf8, !PT ;  /* 0x0000003c00007812 */ /* 0x000fe200078ef84f */
[----:B------:R-:W-:Y:S01]  /*2f10*/  IMAD R4, R81, 0x110, R14 ;  /* 0x0000011051047824 */ /* 0x000fe200078e020e */
[----:B------:R-:W-:-:S04]  /*2f20*/  DEPBAR.LE SB0, 0x0 ;  /* 0x000080000000791a */ /* 0x000fc80000000000 */
[----:B------:R-:W-:Y:S01]  /*2f30*/  ISETP.GE.AND P0, PT, R0, 0x80, PT ;  /* 0x000000800000780c */ /* 0x000fe20003f06270 */
[----:B------:R-:W-:Y:S06]  /*2f40*/  BAR.SYNC 0x0 ;  /* 0x0000000000007b1d */ /* 0x000fec0000000000 */
[----:B------:R-:W-:Y:S01]  /*2f50*/  SHF.L.U32 R2, R4, 0x2, RZ ;  /* 0x0000000204027819 */ /* 0x000fe200000006ff */
[----:B------:R-:W-:Y:S01]  /*2f60*/  STS.128 [R4.X4], R72 ;  /* 0x0000004804007388 */ /* 0x000fe20000004c00 */
[----:B------:R-:W-:Y:S01]  /*2f70*/  ISETP.LT.AND P1, PT, R10, R83, !P0 ;  /* 0x000000530a00720c */ /* 0x000fe20004721270 */
[----:B------:R-:W-:Y:S01]  /*2f80*/  CS2R R56, SRZ ;  /* 0x0000000000387805 */ /* 0x000fe2000001ff00 */
[----:B------:R-:W-:Y:S01]  /*2f90*/  CS2R R58, SRZ ;  /* 0x00000000003a7805 */ /* 0x000fe2000001ff00 */
[----:B------:R-:W-:Y:S01]  /*2fa0*/  IMAD R81, R81, -0x330, R2 ;  /* 0xfffffcd051517824 */ /* 0x000fe200078e0202 */
[----:B------:R-:W-:Y:S01]  /*2fb0*/  STS.128 [R4.X4+0x110], R20 ;  /* 0x0001101404007388 */ /* 0x000fe20000004c00 */
[----:B------:R-:W-:-:S03]  /*2fc0*/  IMAD.WIDE R8, R0, R3, c[0x0][0x160] ;  /* 0x0000580000087625 */ /* 0x000fc600078e0203 */
[----:B------:R-:W-:Y:S04]  /*2fd0*/  STS.128 [R4.X4+0x220], R64 ;  /* 0x0002204004007388 */ /* 0x000fe80000004c00 */
[----:B------:R-:W-:Y:S04]  /*2fe0*/  STS.128 [R4.X4+0x330], R44 ;  /* 0x0003302c04007388 */ /* 0x000fe80000004c00 */
[----:B------:R-:W-:Y:S06]  /*2ff0*/  BAR.SYNC 0x0 ;  /* 0x0000000000007b1d */ /* 0x000fec0000000000 */
[----:B------:R-:W1:Y:S04]  /*3000*/  LDS.128 R48, [R81] ;  /* 0x0000000051307984 */ /* 0x000e680000000c00 */
[----:B------:R-:W-:Y:S04]  /*3010*/  LDS.128 R24, [R81+0x880] ;  /* 0x0008800051187984 */ /* 0x000fe80000000c00 */
[----:B------:R-:W-:Y:S04]  /*3020*/  LDS.128 R16, [R81+0x1100] ;  /* 0x0011000051107984 */ /* 0x000fe80000000c00 */
[----:B------:R-:W2:Y:S04]  /*3030*/  LDS.128 R12, [R81+0x1980] ;  /* 0x00198000510c7984 */ /* 0x000ea80000000c00 */
[----:B------:R-:W-:Y:S06]  /*3040*/  BAR.SYNC 0x0 ;  /* 0x0000000000007b1d */ /* 0x000fec0000000000 */
[----:B------:R-:W-:Y:S04]  /*3050*/  STS.128 [R4.X4], R60 ;  /* 0x0000003c04007388 */ /* 0x000fe80000004c00 */
[----:B------:R-:W-:Y:S04]  /*3060*/  STS.128 [R4.X4+0x110], R28 ;  /* 0x0001101c04007388 */ /* 0x000fe80000004c00 */
[----:B------:R-:W-:Y:S04]  /*3070*/  STS.128 [R4.X4+0x220], R36 ;  /* 0x0002202404007388 */ /* 0x000fe80000004c00 */
[----:B------:R-:W-:Y:S04]  /*3080*/  STS.128 [R4.X4+0x330], R52 ;  /* 0x0003303404007388 */ /* 0x000fe80000004c00 */
[----:B------:R-:W-:Y:S06]  /*3090*/  BAR.SYNC 0x0 ;  /* 0x0000000000007b1d */ /* 0x000fec0000000000 */
[----:B------:R3:W1:Y:S01]  /*30a0*/  @P1 LDG.E.EL.128 R56, [R8.64] ;  /* 0x0000000408381981 */ /* 0x000662000c2e1d00 */
[----:B------:R-:W-:-:S02]  /*30b0*/  LOP3.LUT R62, R10, 0x18, RZ, 0xfc, !PT ;  /* 0x000000180a3e7812 */ /* 0x000fc400078efcff */
[C---:B------:R-:W-:Y:S02]  /*30c0*/  LOP3.LUT R2, R10.reuse, 0x8, RZ, 0xfc, !PT ;  /* 0x000000080a027812 */ /* 0x040fe400078efcff */
[C---:B------:R-:W-:Y:S02]  /*30d0*/  LOP3.LUT R11, R10.reuse, 0x10, RZ, 0xfc, !PT ;  /* 0x000000100a0b7812 */ /* 0x040fe400078efcff */
[C---:B------:R-:W-:Y:S02]  /*30e0*/  LOP3.LUT R63, R10.reuse, 0x20, RZ, 0xfc, !PT ;  /* 0x000000200a3f7812 */ /* 0x040fe400078efcff */
[----:B------:R-:W-:Y:S02]  /*30f0*/  LOP3.LUT R65, R10, 0x30, RZ, 0xfc, !PT ;  /* 0x000000300a417812 */ /* 0x000fe400078efcff */
[----:B------:R-:W-:Y:S02]  /*3100*/  ISETP.LT.AND P4, PT, R62, R83, !P0 ;  /* 0x000000533e00720c */ /* 0x000fe40004781270 */
[----:B------:R-:W-:-:S02]  /*3110*/  LOP3.LUT R64, R10, 0x28, RZ, 0xfc, !PT ;  /* 0x000000280a407812 */ /* 0x000fc400078efcff */
[-C--:B------:R-:W-:Y:S02]  /*3120*/  ISETP.LT.AND P6, PT, R2, R83.reuse, !P0 ;  /* 0x000000530200720c */ /* 0x080fe400047c1270 */
[-C--:B------:R-:W-:Y:S02]  /*3130*/  ISETP.LT.AND P5, PT, R11, R83.reuse, !P0 ;  /* 0x000000530b00720c */ /* 0x080fe400047a1270 */
[----:B------:R-:W-:Y:S02]  /*3140*/  P2R R4, PR, RZ, 0x2 ;  /* 0x00000002ff047803 */ /* 0x000fe40000000000 */
[-C--:B------:R-:W-:Y:S02]  /*3150*/  ISETP.LT.AND P3, PT, R63, R83.reuse, !P0 ;  /* 0x000000533f00720c */ /* 0x080fe40004761270 */
[-C--:B------:R-:W-:Y:S02]  /*3160*/  ISETP.LT.AND P1, PT, R65, R83.reuse, !P0 ;  /* 0x000000534100720c */ /* 0x080fe40004721270 */
[-C--:B------:R-:W-:Y:S01]  /*3170*/  ISETP.LT.AND P2, PT, R64, R83.reuse, !P0 ;  /* 0x000000534000720c */ /* 0x080fe20004741270 */
[----:B------:R-:W-:Y:S01]  /*3180*/  CS2R R36, SRZ ;  /* 0x0000000000247805 */ /* 0x000fe2000001ff00 */
[----:B------:R-:W-:Y:S01]  /*3190*/  CS2R R38, SRZ ;  /* 0x0000000000267805 */ /* 0x000fe2000001ff00 */
[----:B------:R-:W-:Y:S01]  /*31a0*/  CS2R R40, SRZ ;  /* 0x0000000000287805 */ /* 0x000fe2000001ff00 */
[----:B------:R-:W-:Y:S01]  /*31b0*/  CS2R R42, SRZ ;  /* 0x00000000002a7805 */ /* 0x000fe2000001ff00 */
[----:B------:R-:W-:Y:S01]  /*31c0*/  CS2R R44, SRZ ;  /* 0x00000000002c7805 */ /* 0x000fe2000001ff00 */
[----:B------:R-:W-:Y:S01]  /*31d0*/  CS2R R46, SRZ ;  /* 0x00000000002e7805 */ /* 0x000fe2000001ff00 */
[----:B------:R-:W-:Y:S01]  /*31e0*/  LOP3.LUT R66, R10, 0x38, RZ, 0xfc, !PT ;  /* 0x000000380a427812 */ /* 0x000fe200078efcff */
[----:B------:R-:W-:Y:S01]  /*31f0*/  CS2R R32, SRZ ;  /* 0x0000000000207805 */ /* 0x000fe2000001ff00 */
[----:B------:R-:W-:Y:S01]  /*3200*/  CS2R R34, SRZ ;  /* 0x0000000000227805 */ /* 0x000fe2000001ff00 */
[----:B------:R-:W-:Y:S01]  /*3210*/  CS2R R20, SRZ ;  /* 0x0000000000147805 */ /* 0x000fe2000001ff00 */
[----:B------:R-:W-:Y:S01]  /*3220*/  CS2R R22, SRZ ;  /* 0x0000000000167805 */ /* 0x000fe2000001ff00 */
[----:B------:R-:W-:Y:S01]  /*3230*/  CS2R R28, SRZ ;  /* 0x00000000001c7805 */ /* 0x000fe2000001ff00 */
[----:B------:R-:W-:Y:S01]  /*3240*/  CS2R R30, SRZ ;  /* 0x00000000001e7805 */ /* 0x000fe2000001ff00 */
[----:B------:R3:W2:Y:S01]  /*3250*/  @P4 LDG.E.EL.128 R36, [R8.64] ;  /* 0x0000000408244981 */ /* 0x0006a2000c2e1d00 */
[----:B------:R-:W-:-:S03]  /*3260*/  ISETP.LT.AND P0, PT, R66, R83, !P0 ;  /* 0x000000534200720c */ /* 0x000fc60004701270 */
[----:B------:R3:W4:Y:S04]  /*3270*/  @P6 LDG.E.EL.128 R40, [R8.64] ;  /* 0x0000000408286981 */ /* 0x000728000c2e1d00 */
[----:B------:R3:W5:Y:S01]  /*3280*/  @P5 LDG.E.EL.128 R44, [R8.64] ;  /* 0x00000004082c5981 */ /* 0x000762000c2e1d00 */
[----:B------:R-:W-:-:S03]  /*3290*/  P2R R52, PR, RZ, 0x40 ;  /* 0x00000040ff347803 */ /* 0x000fc60000000000 */
[----:B------:R3:W5:Y:S01]  /*32a0*/  @P3 LDG.E.EL.128 R32, [R8.64] ;  /* 0x0000000408203981 */ /* 0x000762000c2e1d00 */
[----:B------:R-:W-:-:S03]  /*32b0*/  ISETP.NE.AND P6, PT, R4, RZ, PT ;  /* 0x000000ff0400720c */ /* 0x000fc60003fc5270 */
[----:B------:R3:W5:Y:S01]  /*32c0*/  @P1 LDG.E.EL.128 R20, [R8.64] ;  /* 0x0000000408141981 */ /* 0x000762000c2e1d00 */
[----:B------:R-:W-:-:S03]  /*32d0*/  CS2R R4, SRZ ;  /* 0x0000000000047805 */ /* 0x000fc6000001ff00 */
[----:B------:R3:W5:Y:S01]  /*32e0*/  @P2 LDG.E.EL.128 R28, [R8.64] ;  /* 0x00000004081c2981 */ /* 0x000762000c2e1d00 */
[----:B------:R-:W-:-:S06]  /*32f0*/  CS2R R6, SRZ ;  /* 0x0000000000067805 */ /* 0x000fcc000001ff00 */
[----:B------:R3:W5:Y:S01]  /*3300*/  @P0 LDG.E.EL.128 R4, [R8.64] ;  /* 0x0000000408040981 */ /* 0x000762000c2e1d00 */
[----:B------:R-:W-:-:S05]  /*3310*/  LEA R60, R10, R0, 0x7 ;  /* 0x000000000a3c7211 */ /* 0x000fca00078e38ff */
[----:B------:R-:W-:Y:S01]  /*3320*/  IMAD.WIDE R60, R60, R3, c[0x0][0x178] ;  /* 0x00005e003c3c7625 */ /* 0x000fe200078e0203 */
[-C--:B------:R-:W-:Y:S02]  /*3330*/  LEA R68, R11, R0.reuse, 0x7 ;  /* 0x000000000b447211 */ /* 0x080fe400078e38ff */
[----:B---3--:R-:W-:Y:S01]  /*3340*/  LDS.128 R8, [R81+0x1980] ;  /* 0x0019800051087984 */ /* 0x008fe20000000c00 */
[-C--:B------:R-:W-:Y:S02]  /*3350*/  LEA R2, R2, R0.reuse, 0x7 ;  /* 0x0000000002027211 */ /* 0x080fe400078e38ff */
[-C--:B------:R-:W-:Y:S02]  /*3360*/  LEA R62, R62, R0.reuse, 0x7 ;  /* 0x000000003e3e7211 */ /* 0x080fe400078e38ff */
[-C--:B------:R-:W-:Y:S02]  /*3370*/  LEA R70, R63, R0.reuse, 0x7 ;  /* 0x000000003f467211 */ /* 0x080fe400078e38ff */
[----:B------:R-:W-:-:S02]  /*3380*/  LEA R64, R64, R0, 0x7 ;  /* 0x0000000040407211 */ /* 0x000fc400078e38ff */
[-C--:B------:R-:W-:Y:S02]  /*3390*/  LEA R72, R65, R0.reuse, 0x7 ;  /* 0x0000000041487211 */ /* 0x080fe400078e38ff */
[----:B------:R-:W-:Y:S01]  /*33a0*/  LEA R0, R66, R0, 0x7 ;  /* 0x0000000042007211 */ /* 0x000fe200078e38ff */
[----:B-1----:R-:W-:Y:S01]  /*33b0*/  FADD R76, R48, R56 ;  /* 0x00000038304c7221 */ /* 0x002fe20000000000 */
[----:B------:R-:W-:Y:S01]  /*33c0*/  FADD R77, R49, R57 ;  /* 0x00000039314d7221 */ /* 0x000fe20000000000 */
[----:B------:R-:W-:Y:S01]  /*33d0*/  FADD R78, R50, R58 ;  /* 0x0000003a324e7221 */ /* 0x000fe20000000000 */
[----:B------:R-:W-:Y:S02]  /*33e0*/  FADD R79, R51, R59 ;  /* 0x0000003b334f7221 */ /* 0x000fe40000000000 */
[----:B------:R-:W1:Y:S04]  /*33f0*/  LDS.128 R56, [R81] ;  /* 0x0000000051387984 */ /* 0x000e680000000c00 */
[----:B------:R-:W-:Y:S01]  /*3400*/  @P6 STG.E.128 [R60.64], R76 ;  /* 0x0000004c3c006986 */ /* 0x000fe2000c101d04 */
[----:B------:R-:W-:-:S03]  /*3410*/  ISETP.NE.AND P6, PT, R52, RZ, PT ;  /* 0x000000ff3400720c */ /* 0x000fc60003fc5270 */
[----:B------:R-:W3:Y:S04]  /*3420*/  LDS.128 R48, [R81+0x1100] ;  /* 0x0011000051307984 */ /* 0x000ee80000000c00 */
[----:B------:R-:W3:Y:S01]  /*3430*/  LDS.128 R52, [R81+0x880] ;  /* 0x0008800051347984 */ /* 0x000ee20000000c00 */
[----:B--2---:R-:W-:Y:S01]  /*3440*/  FADD R36, R12, R36 ;  /* 0x000000240c247221 */ /* 0x004fe20000000000 */
[----:B------:R-:W-:Y:S01]  /*3450*/  FADD R37, R13, R37 ;  /* 0x000000250d257221 */ /* 0x000fe20000000000 */
[----:B------:R-:W-:Y:S01]  /*3460*/  FADD R38, R14, R38 ;  /* 0x000000260e267221 */ /* 0x000fe20000000000 */
[----:B------:R-:W-:Y:S01]  /*3470*/  FADD R39, R15, R39 ;  /* 0x000000270f277221 */ /* 0x000fe20000000000 */
[----:B----4-:R-:W-:Y:S01]  /*3480*/  FADD R24, R24, R40 ;  /* 0x0000002818187221 */ /* 0x010fe20000000000 */
[----:B------:R-:W-:Y:S01]  /*3490*/  FADD R25, R25, R41 ;  /* 0x0000002919197221 */ /* 0x000fe20000000000 */
[----:B------:R-:W-:Y:S01]  /*34a0*/  FADD R26, R26, R42 ;  /* 0x0000002a1a1a7221 */ /* 0x000fe20000000000 */
[----:B------:R-:W-:Y:S01]  /*34b0*/  FADD R27, R27, R43 ;  /* 0x0000002b1b1b7221 */ /* 0x000fe20000000000 */
[-C--:B------:R-:W-:Y:S01]  /*34c0*/  IMAD.WIDE R12, R2, R3.reuse, c[0x0][0x178] ;  /* 0x00005e00020c7625 */ /* 0x080fe200078e0203 */
[----:B-----5:R-:W-:Y:S01]  /*34d0*/  FADD R44, R16, R44 ;  /* 0x0000002c102c7221 */ /* 0x020fe20000000000 */
[----:B------:R-:W-:Y:S01]  /*34e0*/  FADD R45, R17, R45 ;  /* 0x0000002d112d7221 */ /* 0x000fe20000000000 */
[----:B------:R-:W-:Y:S01]  /*34f0*/  FADD R46, R18, R46 ;  /* 0x0000002e122e7221 */ /* 0x000fe20000000000 */
[----:B------:R-:W-:Y:S01]  /*3500*/  FADD R47, R19, R47 ;  /* 0x0000002f132f7221 */ /* 0x000fe20000000000 */
[-C--:B------:R-:W-:Y:S01]  /*3510*/  IMAD.WIDE R14, R68, R3.reuse, c[0x0][0x178] ;  /* 0x00005e00440e7625 */ /* 0x080fe200078e0203 */
[----:B-1----:R-:W-:Y:S01]  /*3520*/  FADD R32, R56, R32 ;  /* 0x0000002038207221 */ /* 0x002fe20000000000 */
[----:B------:R-:W-:Y:S01]  /*3530*/  FADD R33, R57, R33 ;  /* 0x0000002139217221 */ /* 0x000fe20000000000 */
[----:B------:R-:W-:Y:S01]  /*3540*/  FADD R34, R58, R34 ;  /* 0x000000223a227221 */ /* 0x000fe20000000000 */
[-C--:B------:R-:W-:Y:S01]  /*3550*/  IMAD.WIDE R16, R62, R3.reuse, c[0x0][0x178] ;  /* 0x00005e003e107625 */ /* 0x080fe200078e0203 */
[----:B------:R-:W-:Y:S01]  /*3560*/  FADD R35, R59, R35 ;  /* 0x000000233b237221 */ /* 0x000fe20000000000 */
[----:B---3--:R-:W-:Y:S01]  /*3570*/  FADD R48, R48, R20 ;  /* 0x0000001430307221 */ /* 0x008fe20000000000 */
[----:B------:R-:W-:Y:S01]  /*3580*/  FADD R49, R49, R21 ;  /* 0x0000001531317221 */ /* 0x000fe20000000000 */
[-C--:B------:R-:W-:Y:S01]  /*3590*/  IMAD.WIDE R18, R70, R3.reuse, c[0x0][0x178] ;  /* 0x00005e0046127625 */ /* 0x080fe200078e0203 */
[----:B------:R-:W-:Y:S01]  /*35a0*/  FADD R28, R52, R28 ;  /* 0x0000001c341c7221 */ /* 0x000fe20000000000 */
[----:B------:R-:W-:Y:S01]  /*35b0*/  FADD R29, R53, R29 ;  /* 0x0000001d351d7221 */ /* 0x000fe20000000000 */
[----:B------:R-:W-:Y:S01]  /*35c0*/  FADD R30, R54, R30 ;  /* 0x0000001e361e7221 */ /* 0x000fe20000000000 */
[----:B------:R-:W-:Y:S01]  /*35d0*/  FADD R31, R55, R31 ;  /* 0x0000001f371f7221 */ /* 0x000fe20000000000 */
[----:B------:R-:W-:Y:S01]  /*35e0*/  FADD R50, R50, R22 ;  /* 0x0000001632327221 */ /* 0x000fe20000000000 */
[----:B------:R-:W-:Y:S01]  /*35f0*/  FADD R51, R51, R23 ;  /* 0x0000001733337221 */ /* 0x000fe20000000000 */
[-C--:B------:R-:W-:Y:S01]  /*3600*/  IMAD.WIDE R20, R64, R3.reuse, c[0x0][0x178] ;  /* 0x00005e0040147625 */ /* 0x080fe200078e0203 */
[----:B------:R1:W-:Y:S03]  /*3610*/  @P6 STG.E.128 [R12.64], R24 ;  /* 0x000000180c006986 */ /* 0x0003e6000c101d04 */
[----:B------:R-:W-:Y:S01]  /*3620*/  IMAD.WIDE R22, R72, R3, c[0x0][0x178] ;  /* 0x00005e0048167625 */ /* 0x000fe200078e0203 */
[----:B------:R1:W-:Y:S04]  /*3630*/  @P5 STG.E.128 [R14.64], R44 ;  /* 0x0000002c0e005986 */ /* 0x0003e8000c101d04 */
[----:B------:R1:W-:Y:S04]  /*3640*/  @P4 STG.E.128 [R16.64], R36 ;  /* 0x0000002410004986 */ /* 0x0003e8000c101d04 */
[----:B------:R1:W-:Y:S04]  /*3650*/  @P3 STG.E.128 [R18.64], R32 ;  /* 0x0000002012003986 */ /* 0x0003e8000c101d04 */
[----:B------:R1:W-:Y:S01]  /*3660*/  @P2 STG.E.128 [R20.64], R28 ;  /* 0x0000001c14002986 */ /* 0x0003e2000c101d04 */
[----:B------:R-:W-:-:S03]  /*3670*/  FADD R4, R8, R4 ;  /* 0x0000000408047221 */ /* 0x000fc60000000000 */
[----:B------:R1:W-:Y:S01]  /*3680*/  @P1 STG.E.128 [R22.64], R48 ;  /* 0x0000003016001986 */ /* 0x0003e2000c101d04 */
[----:B------:R-:W-:Y:S01]  /*3690*/  FADD R5, R9, R5 ;  /* 0x0000000509057221 */ /* 0x000fe20000000000 */
[----:B------:R-:W-:Y:S01]  /*36a0*/  FADD R6, R10, R6 ;  /* 0x000000060a067221 */ /* 0x000fe20000000000 */
[----:B------:R-:W-:Y:S01]  /*36b0*/  FADD R7, R11, R7 ;  /* 0x000000070b077221 */ /* 0x000fe20000000000 */
[----:B------:R-:W-:Y:S01]  /*36c0*/  IMAD.WIDE R2, R0, R3, c[0x0][0x178] ;  /* 0x00005e0000027625 */ /* 0x000fe200078e0203 */
[----:B------:R-:W-:Y:S06]  /*36d0*/  @!P0 EXIT ;  /* 0x000000000000894d */ /* 0x000fec0003800000 */
[----:B------:R-:W-:Y:S01]  /*36e0*/  STG.E.128 [R2.64], R4 ;  /* 0x0000000402007986 */ /* 0x000fe2000c101d04 */
[----:B------:R-:W-:Y:S05]  /*36f0*/  EXIT ;  /* 0x000000000000794d */ /* 0x000fea0003800000 */
.L_x_2:
[----:B------:R-:W-:-:S00]  /*3700*/  BRA `(.L_x_2) ;  /* 0xfffffff000007947 */ /* 0x000fc0000383ffff */
[----:B------:R-:W-:-:S00]  /*3710*/  NOP ;  /* 0x0000000000007918 */ /* 0x000fc00000000000 */
        /* <DEDUP_REMOVED lines=14> */
.L_x_3:


//--------------------- .nv.shared.triton_mm      --------------------------
	.section	.nv.shared.triton_mm,"aw",@nobits
	.align	16
